// auto-generated by cutlass_sweep.gemm — config: {"arch": "sm_90", "cluster_m": 1, "cluster_n": 1, "dtype": "fp32", "dtype_b": "fp32", "layout": "nt", "stages": 0, "tile_k": 64, "tile_m": 256, "tile_n": 64}
#include "cutlass/cutlass.h"
#include "cutlass/gemm/collective/collective_builder.hpp"
#include "cutlass/gemm/device/gemm_universal_adapter.h"
#include "cutlass/gemm/kernel/gemm_universal.hpp"
#include "cutlass/epilogue/collective/collective_builder.hpp"

using ElemA = float;
using ElemB = float;
using ElemCD = float;
using Acc  = float;
using TileShape    = cute::Shape<cute::_256, cute::_64, cute::_64>;
using ClusterShape = cute::Shape<cute::_1, cute::_1, cute::_1>;

using CollectiveEpilogue = typename cutlass::epilogue::collective::CollectiveBuilder<
    cutlass::arch::Sm90, cutlass::arch::OpClassTensorOp,
    TileShape, ClusterShape,
    cutlass::epilogue::collective::EpilogueTileAuto,
    Acc, Acc,
    ElemCD, cutlass::layout::RowMajor, 128 / cutlass::sizeof_bits<ElemCD>::value,
    ElemCD, cutlass::layout::RowMajor, 128 / cutlass::sizeof_bits<ElemCD>::value,
    cutlass::epilogue::collective::EpilogueScheduleAuto
  >::CollectiveOp;

using CollectiveMainloop = typename cutlass::gemm::collective::CollectiveBuilder<
    cutlass::arch::Sm90, cutlass::arch::OpClassTensorOp,
    ElemA, cutlass::layout::RowMajor, 128 / cutlass::sizeof_bits<ElemA>::value,
    ElemB, cutlass::layout::ColumnMajor, 128 / cutlass::sizeof_bits<ElemB>::value,
    Acc,
    TileShape, ClusterShape,
    cutlass::gemm::collective::StageCountAutoCarveout<static_cast<int>(sizeof(typename CollectiveEpilogue::SharedStorage))>,
    cutlass::gemm::collective::KernelScheduleAuto
  >::CollectiveOp;

using GemmKernel = cutlass::gemm::kernel::GemmUniversal<
    cute::Shape<int,int,int,int>,
    CollectiveMainloop,
    CollectiveEpilogue
>;
using Gemm = cutlass::gemm::device::GemmUniversalAdapter<GemmKernel>;

// Force the device kernel symbol into the cubin without needing a host main.
auto* _anchor = &cutlass::device_kernel<GemmKernel>;


// ===== COMPILED SASS (sm_90a) =====

	.target	sm_90a

	.elftype	@"ET_EXEC"


//--------------------- .note.nv.tkinfo           --------------------------
	.section	.note.nv.tkinfo,"",@"SHT_NOTE"
	.sectionflags	@"SHF_NOTE_NV_TKINFO"
	.tkinfo
        /*0018*/ 	.word	0x00000002
        /*0030*/ 	.string	""
        /*0030*/ 	.string	"ptxas"
        /*0030*/ 	.string	"Cuda compilation tools, release 13.0, V13.0.88"
        /*0030*/ 	.string	"Build cuda_13.0.r13.0/compiler.36424714_0"
        /*0030*/ 	.string	"-arch sm_90a -m 64 "



//--------------------- .note.nv.cuinfo           --------------------------
	.section	.note.nv.cuinfo,"",@"SHT_NOTE"
	.sectionflags	@"SHF_NOTE_NV_CUINFO"
        /*0018*/ 	.short	0x0002
        /*001a*/ 	.short	0x005a
        /*001c*/ 	.short	0x0082
	.zero		2


//--------------------- .nv.info                  --------------------------
	.section	.nv.info,"",@"SHT_CUDA_INFO"
	.align	4


	//----- nvinfo : EIATTR_REGCOUNT
	.align		4
        /*0000*/ 	.byte	0x04, 0x2f
        /*0002*/ 	.short	(.L_15 - .L_14)
	.align		4
.L_14:
        /*0004*/ 	.word	index@(_ZN7cutlass13device_kernelINS_4gemm6kernel13GemmUniversalIN4cute5tupleIJiiiiEEENS1_10collective13CollectiveMmaINS1_34MainloopSm90TmaGmmaWarpSpecializedILi2ENS5_IJNS4_1CILi1EEESB_SB_EEENS1_35KernelTmaWarpSpecializedCooperativeEEENS5_IJNSA_ILi256EEENSA_ILi64EEESG_EEEfNS5_IJlSB_lEEEfSI_NS4_8TiledMMAINS4_8MMA_AtomIJNS4_4SM904GMMA29MMA_64x64x8_F32TF32TF32_SS_TNILNSM_7ScaleInE1ELSO_1EEEEEENS4_6LayoutINS5_IJNSA_ILi2EEESB_SB_EEENS5_IJSB_NSA_ILi0EEESU_EEEEENS5_IJNS4_10UnderscoreESX_SX_EEEEENS4_13SM90_TMA_LOADENS4_14ComposedLayoutINS4_7SwizzleILi3ELi4ELi3EEENS4_18smem_ptr_flag_bitsILi32EEENSR_INS5_IJNSA_ILi8EEENSA_ILi32EEEEEENS5_IJS17_SB_EEEEEEEvNS4_8identityES10_S1B_vS1C_EENS_8epilogue10collective6detail29Sm90TmaWarpSpecializedAdapterINS1F_15DefaultEpilogueIfSI_SI_NS1E_6thread17LinearCombinationIfLi1EffLNS1J_9ScaleType4KindE0ELNS_15FloatRoundStyleE2EfEENS1_15EpilogueDefaultEEEEEvvEEEEvNT_6ParamsE)
        /*0008*/ 	.word	0x000000a8


	//----- nvinfo : EIATTR_FRAME_SIZE
	.align		4
.L_15:
        /*000c*/ 	.byte	0x04, 0x11
        /*000e*/ 	.short	(.L_17 - .L_16)
	.align		4
.L_16:
        /*0010*/ 	.word	index@(_ZN7cutlass13device_kernelINS_4gemm6kernel13GemmUniversalIN4cute5tupleIJiiiiEEENS1_10collective13CollectiveMmaINS1_34MainloopSm90TmaGmmaWarpSpecializedILi2ENS5_IJNS4_1CILi1EEESB_SB_EEENS1_35KernelTmaWarpSpecializedCooperativeEEENS5_IJNSA_ILi256EEENSA_ILi64EEESG_EEEfNS5_IJlSB_lEEEfSI_NS4_8TiledMMAINS4_8MMA_AtomIJNS4_4SM904GMMA29MMA_64x64x8_F32TF32TF32_SS_TNILNSM_7ScaleInE1ELSO_1EEEEEENS4_6LayoutINS5_IJNSA_ILi2EEESB_SB_EEENS5_IJSB_NSA_ILi0EEESU_EEEEENS5_IJNS4_10UnderscoreESX_SX_EEEEENS4_13SM90_TMA_LOADENS4_14ComposedLayoutINS4_7SwizzleILi3ELi4ELi3EEENS4_18smem_ptr_flag_bitsILi32EEENSR_INS5_IJNSA_ILi8EEENSA_ILi32EEEEEENS5_IJS17_SB_EEEEEEEvNS4_8identityES10_S1B_vS1C_EENS_8epilogue10collective6detail29Sm90TmaWarpSpecializedAdapterINS1F_15DefaultEpilogueIfSI_SI_NS1E_6thread17LinearCombinationIfLi1EffLNS1J_9ScaleType4KindE0ELNS_15FloatRoundStyleE2EfEENS1_15EpilogueDefaultEEEEEvvEEEEvNT_6ParamsE)
        /*0014*/ 	.word	0x00000000


	//----- nvinfo : EIATTR_MIN_STACK_SIZE
	.align		4
.L_17:
        /*0018*/ 	.byte	0x04, 0x12
        /*001a*/ 	.short	(.L_19 - .L_18)
	.align		4
.L_18:
        /*001c*/ 	.word	index@(_ZN7cutlass13device_kernelINS_4gemm6kernel13GemmUniversalIN4cute5tupleIJiiiiEEENS1_10collective13CollectiveMmaINS1_34MainloopSm90TmaGmmaWarpSpecializedILi2ENS5_IJNS4_1CILi1EEESB_SB_EEENS1_35KernelTmaWarpSpecializedCooperativeEEENS5_IJNSA_ILi256EEENSA_ILi64EEESG_EEEfNS5_IJlSB_lEEEfSI_NS4_8TiledMMAINS4_8MMA_AtomIJNS4_4SM904GMMA29MMA_64x64x8_F32TF32TF32_SS_TNILNSM_7ScaleInE1ELSO_1EEEEEENS4_6LayoutINS5_IJNSA_ILi2EEESB_SB_EEENS5_IJSB_NSA_ILi0EEESU_EEEEENS5_IJNS4_10UnderscoreESX_SX_EEEEENS4_13SM90_TMA_LOADENS4_14ComposedLayoutINS4_7SwizzleILi3ELi4ELi3EEENS4_18smem_ptr_flag_bitsILi32EEENSR_INS5_IJNSA_ILi8EEENSA_ILi32EEEEEENS5_IJS17_SB_EEEEEEEvNS4_8identityES10_S1B_vS1C_EENS_8epilogue10collective6detail29Sm90TmaWarpSpecializedAdapterINS1F_15DefaultEpilogueIfSI_SI_NS1E_6thread17LinearCombinationIfLi1EffLNS1J_9ScaleType4KindE0ELNS_15FloatRoundStyleE2EfEENS1_15EpilogueDefaultEEEEEvvEEEEvNT_6ParamsE)
        /*0020*/ 	.word	0x00000000
.L_19:


//--------------------- .nv.compat                --------------------------
	.section	.nv.compat,"",@"SHT_CUDA_COMPAT_INFO"
	.align	4
        /*0000*/ 	.byte	0x02, 0x09, 0x01, 0x00, 0x02, 0x02, 0x04, 0x00, 0x02, 0x05, 0x05, 0x00, 0x03, 0x07, 0x01, 0x01
        /*0010*/ 	.byte	0x02, 0x03, 0x01, 0x00, 0x02, 0x06, 0x01, 0x00, 0x04, 0x0b, 0x08, 0x00, 0x00, 0x00, 0x00, 0x00
        /*0020*/ 	.byte	0x00, 0x00, 0x00, 0x00


//--------------------- .nv.info._ZN7cutlass13device_kernelINS_4gemm6kernel13GemmUniversalIN4cute5tupleIJiiiiEEENS1_10collective13CollectiveMmaINS1_34MainloopSm90TmaGmmaWarpSpecializedILi2ENS5_IJNS4_1CILi1EEESB_SB_EEENS1_35KernelTmaWarpSpecializedCooperativeEEENS5_IJNSA_ILi256EEENSA_ILi64EEESG_EEEfNS5_IJlSB_lEEEfSI_NS4_8TiledMMAINS4_8MMA_AtomIJNS4_4SM904GMMA29MMA_64x64x8_F32TF32TF32_SS_TNILNSM_7ScaleInE1ELSO_1EEEEEENS4_6LayoutINS5_IJNSA_ILi2EEESB_SB_EEENS5_IJSB_NSA_ILi0EEESU_EEEEENS5_IJNS4_10UnderscoreESX_SX_EEEEENS4_13SM90_TMA_LOADENS4_14ComposedLayoutINS4_7SwizzleILi3ELi4ELi3EEENS4_18smem_ptr_flag_bitsILi32EEENSR_INS5_IJNSA_ILi8EEENSA_ILi32EEEEEENS5_IJS17_SB_EEEEEEEvNS4_8identityES10_S1B_vS1C_EENS_8epilogue10collective6detail29Sm90TmaWarpSpecializedAdapterINS1F_15DefaultEpilogueIfSI_SI_NS1E_6thread17LinearCombinationIfLi1EffLNS1J_9ScaleType4KindE0ELNS_15FloatRoundStyleE2EfEENS1_15EpilogueDefaultEEEEEvvEEEEvNT_6ParamsE --------------------------
	.section	.nv.info._ZN7cutlass13device_kernelINS_4gemm6kernel13GemmUniversalIN4cute5tupleIJiiiiEEENS1_10collective13CollectiveMmaINS1_34MainloopSm90TmaGmmaWarpSpecializedILi2ENS5_IJNS4_1CILi1EEESB_SB_EEENS1_35KernelTmaWarpSpecializedCooperativeEEENS5_IJNSA_ILi256EEENSA_ILi64EEESG_EEEfNS5_IJlSB_lEEEfSI_NS4_8TiledMMAINS4_8MMA_AtomIJNS4_4SM904GMMA29MMA_64x64x8_F32TF32TF32_SS_TNILNSM_7ScaleInE1ELSO_1EEEEEENS4_6LayoutINS5_IJNSA_ILi2EEESB_SB_EEENS5_IJSB_NSA_ILi0EEESU_EEEEENS5_IJNS4_10UnderscoreESX_SX_EEEEENS4_13SM90_TMA_LOADENS4_14ComposedLayoutINS4_7SwizzleILi3ELi4ELi3EEENS4_18smem_ptr_flag_bitsILi32EEENSR_INS5_IJNSA_ILi8EEENSA_ILi32EEEEEENS5_IJS17_SB_EEEEEEEvNS4_8identityES10_S1B_vS1C_EENS_8epilogue10collective6detail29Sm90TmaWarpSpecializedAdapterINS1F_15DefaultEpilogueIfSI_SI_NS1E_6thread17LinearCombinationIfLi1EffLNS1J_9ScaleType4KindE0ELNS_15FloatRoundStyleE2EfEENS1_15EpilogueDefaultEEEEEvvEEEEvNT_6ParamsE,"",@"SHT_CUDA_INFO"
	.sectionflags	@""
	.align	4


	//----- nvinfo : EIATTR_CUDA_API_VERSION
	.align		4
        /*0000*/ 	.byte	0x04, 0x37
        /*0002*/ 	.short	(.L_21 - .L_20)
.L_20:
        /*0004*/ 	.word	0x00000082


	//----- nvinfo : EIATTR_KPARAM_INFO
	.align		4
.L_21:
        /*0008*/ 	.byte	0x04, 0x17
        /*000a*/ 	.short	(.L_23 - .L_22)
.L_22:
        /*000c*/ 	.word	0x00000000
        /*0010*/ 	.short	0x0000
        /*0012*/ 	.short	0x0070
        /*0014*/ 	.byte	0x00, 0xf0, 0x01, 0x10


	//----- nvinfo : EIATTR_SPARSE_MMA_MASK
	.align		4
.L_23:
        /*0018*/ 	.byte	0x03, 0x50
        /*001a*/ 	.short	0x0000


	//----- nvinfo : EIATTR_MAXREG_COUNT
	.align		4
        /*001c*/ 	.byte	0x03, 0x1b
        /*001e*/ 	.short	0x00a8


	//----- nvinfo : EIATTR_NUM_BARRIERS
	.align		4
        /*0020*/ 	.byte	0x02, 0x4c
        /*0022*/ 	.byte	0x01
	.zero		1


	//----- nvinfo : EIATTR_EXTERNS
	.align		4
        /*0024*/ 	.byte	0x04, 0x0f
        /*0026*/ 	.short	(.L_25 - .L_24)


	//   ....[0]....
	.align		4
.L_24:
        /*0028*/ 	.word	index@(__assertfail)


	//----- nvinfo : EIATTR_MERCURY_ISA_VERSION
	.align		4
.L_25:
        /*002c*/ 	.byte	0x03, 0x5f
        /*002e*/ 	.short	0x0101


	//----- nvinfo : EIATTR_INT_WARP_WIDE_INSTR_OFFSETS
	.align		4
        /*0030*/ 	.byte	0x04, 0x31
        /*0032*/ 	.short	(.L_27 - .L_26)


	//   ....[0]....
.L_26:
        /*0034*/ 	.word	0x00000370


	//   ....[1]....
        /*0038*/ 	.word	0x00000380


	//   ....[2]....
        /*003c*/ 	.word	0x000004b0


	//----- nvinfo : EIATTR_COOP_GROUP_MASK_REGIDS
	.align		4
.L_27:
        /*0040*/ 	.byte	0x04, 0x29
        /*0042*/ 	.short	(.L_29 - .L_28)


	//   ....[0]....
.L_28:
        /*0044*/ 	.word	0xffffffff


	//   ....[1]....
        /*0048*/ 	.word	0xffffffff


	//   ....[2]....
        /*004c*/ 	.word	0xffffffff


	//   ....[3]....
        /*0050*/ 	.word	0xffffffff


	//   ....[4]....
        /*0054*/ 	.word	0xffffffff


	//----- nvinfo : EIATTR_COOP_GROUP_INSTR_OFFSETS
	.align		4
.L_29:
        /*0058*/ 	.byte	0x04, 0x28
        /*005a*/ 	.short	(.L_31 - .L_30)


	//   ....[0]....
.L_30:
        /*005c*/ 	.word	0x00000060


	//   ....[1]....
        /*0060*/ 	.word	0x00000070


	//   ....[2]....
        /*0064*/ 	.word	0x00000130


	//   ....[3]....
        /*0068*/ 	.word	0x00000280


	//   ....[4]....
        /*006c*/ 	.word	0x000011c0


	//----- nvinfo : EIATTR_REG_RECONFIG
	.align		4
.L_31:
        /*0070*/ 	.byte	0x01, 0x54
	.zero		2


	//----- nvinfo : EIATTR_SYSCALL_OFFSETS
	.align		4
        /*0074*/ 	.byte	0x04, 0x46
        /*0076*/ 	.short	(.L_33 - .L_32)


	//   ....[0]....
.L_32:
        /*0078*/ 	.word	0x000013b0


	//----- nvinfo : EIATTR_MBARRIER_INSTR_OFFSETS
	.align		4
.L_33:
        /*007c*/ 	.byte	0x04, 0x39
        /*007e*/ 	.short	(.L_35 - .L_34)


	//   ....[0]....
.L_34:
        /*0080*/ 	.word	0x00000230
        /*0084*/ 	.word	0x000000ff
        /*0088*/ 	.word	0x00000000
        /*008c*/ 	.short	0x0100
        /*008e*/ 	.byte	0x08
	.zero		1


	//   ....[1]....
        /*0090*/ 	.word	0x00000240
        /*0094*/ 	.word	0x000000ff
        /*0098*/ 	.word	0x00000010
        /*009c*/ 	.short	0x0100
        /*009e*/ 	.byte	0x08
	.zero		1


	//   ....[2]....
        /*00a0*/ 	.word	0x00000250
        /*00a4*/ 	.word	0x000000ff
        /*00a8*/ 	.word	0x00000008
        /*00ac*/ 	.short	0x0100
        /*00ae*/ 	.byte	0x08
	.zero		1


	//   ....[3]....
        /*00b0*/ 	.word	0x00000260
        /*00b4*/ 	.word	0x000000ff
        /*00b8*/ 	.word	0x00000018
        /*00bc*/ 	.short	0x0100
        /*00be*/ 	.byte	0x08
	.zero		1


	//   ....[4]....
        /*00c0*/ 	.word	0x00000530
        /*00c4*/ 	.word	0x000000ff
        /*00c8*/ 	.word	0x00000030
        /*00cc*/ 	.short	0x0100
        /*00ce*/ 	.byte	0x08
	.zero		1


	//   ....[5]....
        /*00d0*/ 	.word	0x00000590
        /*00d4*/ 	.word	0x000000ff
        /*00d8*/ 	.word	0x00000038
        /*00dc*/ 	.short	0x0100
        /*00de*/ 	.byte	0x08
	.zero		1


	//   ....[6]....
        /*00e0*/ 	.word	0x00001430
        /*00e4*/ 	.word	0x00000003
        /*00e8*/ 	.word	0x00000000
        /*00ec*/ 	.short	0x010a
        /*00ee*/ 	.byte	0x3f
	.zero		1


	//   ....[7]....
        /*00f0*/ 	.word	0x00001490
        /*00f4*/ 	.word	0x00000003
        /*00f8*/ 	.word	0x00000000
        /*00fc*/ 	.short	0x010a
        /*00fe*/ 	.byte	0x3f
	.zero		1


	//   ....[8]....
        /*0100*/ 	.word	0x00001cc0
        /*0104*/ 	.word	0x000000ff
        /*0108*/ 	.word	0x00000000
        /*010c*/ 	.short	0x010a
        /*010e*/ 	.byte	0x04
	.zero		1


	//   ....[9]....
        /*0110*/ 	.word	0x00001d00
        /*0114*/ 	.word	0x000000ff
        /*0118*/ 	.word	0x00000000
        /*011c*/ 	.short	0x010a
        /*011e*/ 	.byte	0x04
	.zero		1


	//   ....[10]....
        /*0120*/ 	.word	0x00002420
        /*0124*/ 	.word	0x000000ff
        /*0128*/ 	.word	0x00000000
        /*012c*/ 	.short	0x0101
        /*012e*/ 	.byte	0x0a
	.zero		1


	//   ....[11]....
        /*0130*/ 	.word	0x000025e0
        /*0134*/ 	.word	0x000000ff
        /*0138*/ 	.word	0x00000000
        /*013c*/ 	.short	0x0101
        /*013e*/ 	.byte	0x04
	.zero		1


	//   ....[12]....
        /*0140*/ 	.word	0x000073b0
        /*0144*/ 	.word	0x0000000e
        /*0148*/ 	.word	0x00000010
        /*014c*/ 	.short	0x010a
        /*014e*/ 	.byte	0x3f
	.zero		1


	//   ....[13]....
        /*0150*/ 	.word	0x00007830
        /*0154*/ 	.word	0x00000005
        /*0158*/ 	.word	0x00000038
        /*015c*/ 	.short	0x0101
        /*015e*/ 	.byte	0x3f
	.zero		1


	//   ....[14]....
        /*0160*/ 	.word	0x00007f40
        /*0164*/ 	.word	0x00000007
        /*0168*/ 	.word	0x00000000
        /*016c*/ 	.short	0x010a
        /*016e*/ 	.byte	0x3f
	.zero		1


	//   ....[15]....
        /*0170*/ 	.word	0x00007fc0
        /*0174*/ 	.word	0x00000003
        /*0178*/ 	.word	0x00000000
        /*017c*/ 	.short	0x010a
        /*017e*/ 	.byte	0x3f
	.zero		1


	//   ....[16]....
        /*0180*/ 	.word	0x00008020
        /*0184*/ 	.word	0x00000003
        /*0188*/ 	.word	0x00000000
        /*018c*/ 	.short	0x010a
        /*018e*/ 	.byte	0x3f
	.zero		1


	//   ....[17]....
        /*0190*/ 	.word	0x00008080
        /*0194*/ 	.word	0x00000004
        /*0198*/ 	.word	0x00000000
        /*019c*/ 	.short	0x010a
        /*019e*/ 	.byte	0x3f
	.zero		1


	//   ....[18]....
        /*01a0*/ 	.word	0x00008150
        /*01a4*/ 	.word	0x0000000e
        /*01a8*/ 	.word	0x00000010
        /*01ac*/ 	.short	0x010a
        /*01ae*/ 	.byte	0x3f
	.zero		1


	//   ....[19]....
        /*01b0*/ 	.word	0x00008220
        /*01b4*/ 	.word	0x00000007
        /*01b8*/ 	.word	0x00000000
        /*01bc*/ 	.short	0x010a
        /*01be*/ 	.byte	0x3f
	.zero		1


	//----- nvinfo : EIATTR_NUM_MBARRIERS
	.align		4
.L_35:
        /*01c0*/ 	.byte	0x03, 0x38
        /*01c2*/ 	.short	0x0006


	//----- nvinfo : EIATTR_EXIT_INSTR_OFFSETS
	.align		4
        /*01c4*/ 	.byte	0x04, 0x1c
        /*01c6*/ 	.short	(.L_37 - .L_36)


	//   ....[0]....
.L_36:
        /*01c8*/ 	.word	0x00000630


	//   ....[1]....
        /*01cc*/ 	.word	0x00000f00


	//   ....[2]....
        /*01d0*/ 	.word	0x00006a90


	//   ....[3]....
        /*01d4*/ 	.word	0x000070c0


	//   ....[4]....
        /*01d8*/ 	.word	0x00008010


	//----- nvinfo : EIATTR_MAX_THREADS
	.align		4
.L_37:
        /*01dc*/ 	.byte	0x04, 0x05
        /*01de*/ 	.short	(.L_39 - .L_38)
.L_38:
        /*01e0*/ 	.word	0x00000180
        /*01e4*/ 	.word	0x00000001
        /*01e8*/ 	.word	0x00000001


	//----- nvinfo : EIATTR_CRS_STACK_SIZE
	.align		4
.L_39:
        /*01ec*/ 	.byte	0x04, 0x1e
        /*01ee*/ 	.short	(.L_41 - .L_40)
.L_40:
        /*01f0*/ 	.word	0x00000000


	//----- nvinfo : EIATTR_CBANK_PARAM_SIZE
	.align		4
.L_41:
        /*01f4*/ 	.byte	0x03, 0x19
        /*01f6*/ 	.short	0x0470


	//----- nvinfo : EIATTR_PARAM_CBANK
	.align		4
        /*01f8*/ 	.byte	0x04, 0x0a
        /*01fa*/ 	.short	(.L_43 - .L_42)
	.align		4
.L_42:
        /*01fc*/ 	.word	index@(.nv.constant0._ZN7cutlass13device_kernelINS_4gemm6kernel13GemmUniversalIN4cute5tupleIJiiiiEEENS1_10collective13CollectiveMmaINS1_34MainloopSm90TmaGmmaWarpSpecializedILi2ENS5_IJNS4_1CILi1EEESB_SB_EEENS1_35KernelTmaWarpSpecializedCooperativeEEENS5_IJNSA_ILi256EEENSA_ILi64EEESG_EEEfNS5_IJlSB_lEEEfSI_NS4_8TiledMMAINS4_8MMA_AtomIJNS4_4SM904GMMA29MMA_64x64x8_F32TF32TF32_SS_TNILNSM_7ScaleInE1ELSO_1EEEEEENS4_6LayoutINS5_IJNSA_ILi2EEESB_SB_EEENS5_IJSB_NSA_ILi0EEESU_EEEEENS5_IJNS4_10UnderscoreESX_SX_EEEEENS4_13SM90_TMA_LOADENS4_14ComposedLayoutINS4_7SwizzleILi3ELi4ELi3EEENS4_18smem_ptr_flag_bitsILi32EEENSR_INS5_IJNSA_ILi8EEENSA_ILi32EEEEEENS5_IJS17_SB_EEEEEEEvNS4_8identityES10_S1B_vS1C_EENS_8epilogue10collective6detail29Sm90TmaWarpSpecializedAdapterINS1F_15DefaultEpilogueIfSI_SI_NS1E_6thread17LinearCombinationIfLi1EffLNS1J_9ScaleType4KindE0ELNS_15FloatRoundStyleE2EfEENS1_15EpilogueDefaultEEEEEvvEEEEvNT_6ParamsE)
        /*0200*/ 	.short	0x0210
        /*0202*/ 	.short	0x0470


	//----- nvinfo : EIATTR_SW_WAR
	.align		4
.L_43:
        /*0204*/ 	.byte	0x04, 0x36
        /*0206*/ 	.short	(.L_45 - .L_44)
.L_44:
        /*0208*/ 	.word	0x00000008
.L_45:


//--------------------- .nv.callgraph             --------------------------
	.section	.nv.callgraph,"",@"SHT_CUDA_CALLGRAPH"
	.align	4
	.sectionentsize	8
	.align		4
        /*0000*/ 	.word	0x00000000
	.align		4
        /*0004*/ 	.word	0xffffffff
	.align		4
        /*0008*/ 	.word	index@(_ZN7cutlass13device_kernelINS_4gemm6kernel13GemmUniversalIN4cute5tupleIJiiiiEEENS1_10collective13CollectiveMmaINS1_34MainloopSm90TmaGmmaWarpSpecializedILi2ENS5_IJNS4_1CILi1EEESB_SB_EEENS1_35KernelTmaWarpSpecializedCooperativeEEENS5_IJNSA_ILi256EEENSA_ILi64EEESG_EEEfNS5_IJlSB_lEEEfSI_NS4_8TiledMMAINS4_8MMA_AtomIJNS4_4SM904GMMA29MMA_64x64x8_F32TF32TF32_SS_TNILNSM_7ScaleInE1ELSO_1EEEEEENS4_6LayoutINS5_IJNSA_ILi2EEESB_SB_EEENS5_IJSB_NSA_ILi0EEESU_EEEEENS5_IJNS4_10UnderscoreESX_SX_EEEEENS4_13SM90_TMA_LOADENS4_14ComposedLayoutINS4_7SwizzleILi3ELi4ELi3EEENS4_18smem_ptr_flag_bitsILi32EEENSR_INS5_IJNSA_ILi8EEENSA_ILi32EEEEEENS5_IJS17_SB_EEEEEEEvNS4_8identityES10_S1B_vS1C_EENS_8epilogue10collective6detail29Sm90TmaWarpSpecializedAdapterINS1F_15DefaultEpilogueIfSI_SI_NS1E_6thread17LinearCombinationIfLi1EffLNS1J_9ScaleType4KindE0ELNS_15FloatRoundStyleE2EfEENS1_15EpilogueDefaultEEEEEvvEEEEvNT_6ParamsE)
	.align		4
        /*000c*/ 	.word	index@(__assertfail)
	.align		4
        /*0010*/ 	.word	0x00000000
	.align		4
        /*0014*/ 	.word	0xfffffffe
	.align		4
        /*0018*/ 	.word	0x00000000
	.align		4
        /*001c*/ 	.word	0xfffffffd
	.align		4
        /*0020*/ 	.word	0x00000000
	.align		4
        /*0024*/ 	.word	0xfffffffc


//--------------------- .nv.constant4             --------------------------
	.section	.nv.constant4,"a",@progbits
	.align	8
	.align		8
.nv.constant4:
        /*0000*/ 	.dword	__assertfail
	.align		8
        /*0008*/ 	.dword	__unnamed_1
	.align		8
        /*0010*/ 	.dword	_ZN40_INTERNAL_3f5cc647_4_k_cu_de31685b_161874cuda3std3__45__cpo5beginE
	.align		8
        /*0018*/ 	.dword	_ZN40_INTERNAL_3f5cc647_4_k_cu_de31685b_161874cuda3std3__45__cpo3endE
	.align		8
        /*0020*/ 	.dword	_ZN40_INTERNAL_3f5cc647_4_k_cu_de31685b_161874cuda3std3__45__cpo6cbeginE
	.align		8
        /*0028*/ 	.dword	_ZN40_INTERNAL_3f5cc647_4_k_cu_de31685b_161874cuda3std3__45__cpo4cendE
	.align		8
        /*0030*/ 	.dword	_ZN40_INTERNAL_3f5cc647_4_k_cu_de31685b_161874cuda3std3__442_GLOBAL__N__3f5cc647_4_k_cu_de31685b_161876ignoreE
	.align		8
        /*0038*/ 	.dword	_ZN40_INTERNAL_3f5cc647_4_k_cu_de31685b_161874cuda3std3__419piecewise_constructE
	.align		8
        /*0040*/ 	.dword	_ZN40_INTERNAL_3f5cc647_4_k_cu_de31685b_161874cuda3std3__48in_placeE
	.align		8
        /*0048*/ 	.dword	_ZN40_INTERNAL_3f5cc647_4_k_cu_de31685b_161874cuda3std6ranges3__45__cpo4swapE
	.align		8
        /*0050*/ 	.dword	_ZN40_INTERNAL_3f5cc647_4_k_cu_de31685b_161874cuda3std6ranges3__45__cpo9iter_moveE
	.align		8
        /*0058*/ 	.dword	_ZN40_INTERNAL_3f5cc647_4_k_cu_de31685b_161874cute7productE
	.align		8
        /*0060*/ 	.dword	_ZN40_INTERNAL_3f5cc647_4_k_cu_de31685b_161874cute1_E
	.align		8
        /*0068*/ 	.dword	$str$22
	.align		8
        /*0070*/ 	.dword	$str$23


//--------------------- .text._ZN7cutlass13device_kernelINS_4gemm6kernel13GemmUniversalIN4cute5tupleIJiiiiEEENS1_10collective13CollectiveMmaINS1_34MainloopSm90TmaGmmaWarpSpecializedILi2ENS5_IJNS4_1CILi1EEESB_SB_EEENS1_35KernelTmaWarpSpecializedCooperativeEEENS5_IJNSA_ILi256EEENSA_ILi64EEESG_EEEfNS5_IJlSB_lEEEfSI_NS4_8TiledMMAINS4_8MMA_AtomIJNS4_4SM904GMMA29MMA_64x64x8_F32TF32TF32_SS_TNILNSM_7ScaleInE1ELSO_1EEEEEENS4_6LayoutINS5_IJNSA_ILi2EEESB_SB_EEENS5_IJSB_NSA_ILi0EEESU_EEEEENS5_IJNS4_10UnderscoreESX_SX_EEEEENS4_13SM90_TMA_LOADENS4_14ComposedLayoutINS4_7SwizzleILi3ELi4ELi3EEENS4_18smem_ptr_flag_bitsILi32EEENSR_INS5_IJNSA_ILi8EEENSA_ILi32EEEEEENS5_IJS17_SB_EEEEEEEvNS4_8identityES10_S1B_vS1C_EENS_8epilogue10collective6detail29Sm90TmaWarpSpecializedAdapterINS1F_15DefaultEpilogueIfSI_SI_NS1E_6thread17LinearCombinationIfLi1EffLNS1J_9ScaleType4KindE0ELNS_15FloatRoundStyleE2EfEENS1_15EpilogueDefaultEEEEEvvEEEEvNT_6ParamsE --------------------------
	.section	.text._ZN7cutlass13device_kernelINS_4gemm6kernel13GemmUniversalIN4cute5tupleIJiiiiEEENS1_10collective13CollectiveMmaINS1_34MainloopSm90TmaGmmaWarpSpecializedILi2ENS5_IJNS4_1CILi1EEESB_SB_EEENS1_35KernelTmaWarpSpecializedCooperativeEEENS5_IJNSA_ILi256EEENSA_ILi64EEESG_EEEfNS5_IJlSB_lEEEfSI_NS4_8TiledMMAINS4_8MMA_AtomIJNS4_4SM904GMMA29MMA_64x64x8_F32TF32TF32_SS_TNILNSM_7ScaleInE1ELSO_1EEEEEENS4_6LayoutINS5_IJNSA_ILi2EEESB_SB_EEENS5_IJSB_NSA_ILi0EEESU_EEEEENS5_IJNS4_10UnderscoreESX_SX_EEEEENS4_13SM90_TMA_LOADENS4_14ComposedLayoutINS4_7SwizzleILi3ELi4ELi3EEENS4_18smem_ptr_flag_bitsILi32EEENSR_INS5_IJNSA_ILi8EEENSA_ILi32EEEEEENS5_IJS17_SB_EEEEEEEvNS4_8identityES10_S1B_vS1C_EENS_8epilogue10collective6detail29Sm90TmaWarpSpecializedAdapterINS1F_15DefaultEpilogueIfSI_SI_NS1E_6thread17LinearCombinationIfLi1EffLNS1J_9ScaleType4KindE0ELNS_15FloatRoundStyleE2EfEENS1_15EpilogueDefaultEEEEEvvEEEEvNT_6ParamsE,"ax",@progbits
	.align	128
.text._ZN7cutlass13device_kernelINS_4gemm6kernel13GemmUniversalIN4cute5tupleIJiiiiEEENS1_10collective13CollectiveMmaINS1_34MainloopSm90TmaGmmaWarpSpecializedILi2ENS5_IJNS4_1CILi1EEESB_SB_EEENS1_35KernelTmaWarpSpecializedCooperativeEEENS5_IJNSA_ILi256EEENSA_ILi64EEESG_EEEfNS5_IJlSB_lEEEfSI_NS4_8TiledMMAINS4_8MMA_AtomIJNS4_4SM904GMMA29MMA_64x64x8_F32TF32TF32_SS_TNILNSM_7ScaleInE1ELSO_1EEEEEENS4_6LayoutINS5_IJNSA_ILi2EEESB_SB_EEENS5_IJSB_NSA_ILi0EEESU_EEEEENS5_IJNS4_10UnderscoreESX_SX_EEEEENS4_13SM90_TMA_LOADENS4_14ComposedLayoutINS4_7SwizzleILi3ELi4ELi3EEENS4_18smem_ptr_flag_bitsILi32EEENSR_INS5_IJNSA_ILi8EEENSA_ILi32EEEEEENS5_IJS17_SB_EEEEEEEvNS4_8identityES10_S1B_vS1C_EENS_8epilogue10collective6detail29Sm90TmaWarpSpecializedAdapterINS1F_15DefaultEpilogueIfSI_SI_NS1E_6thread17LinearCombinationIfLi1EffLNS1J_9ScaleType4KindE0ELNS_15FloatRoundStyleE2EfEENS1_15EpilogueDefaultEEEEEvvEEEEvNT_6ParamsE:
        .type           _ZN7cutlass13device_kernelINS_4gemm6kernel13GemmUniversalIN4cute5tupleIJiiiiEEENS1_10collective13CollectiveMmaINS1_34MainloopSm90TmaGmmaWarpSpecializedILi2ENS5_IJNS4_1CILi1EEESB_SB_EEENS1_35KernelTmaWarpSpecializedCooperativeEEENS5_IJNSA_ILi256EEENSA_ILi64EEESG_EEEfNS5_IJlSB_lEEEfSI_NS4_8TiledMMAINS4_8MMA_AtomIJNS4_4SM904GMMA29MMA_64x64x8_F32TF32TF32_SS_TNILNSM_7ScaleInE1ELSO_1EEEEEENS4_6LayoutINS5_IJNSA_ILi2EEESB_SB_EEENS5_IJSB_NSA_ILi0EEESU_EEEEENS5_IJNS4_10UnderscoreESX_SX_EEEEENS4_13SM90_TMA_LOADENS4_14ComposedLayoutINS4_7SwizzleILi3ELi4ELi3EEENS4_18smem_ptr_flag_bitsILi32EEENSR_INS5_IJNSA_ILi8EEENSA_ILi32EEEEEENS5_IJS17_SB_EEEEEEEvNS4_8identityES10_S1B_vS1C_EENS_8epilogue10collective6detail29Sm90TmaWarpSpecializedAdapterINS1F_15DefaultEpilogueIfSI_SI_NS1E_6thread17LinearCombinationIfLi1EffLNS1J_9ScaleType4KindE0ELNS_15FloatRoundStyleE2EfEENS1_15EpilogueDefaultEEEEEvvEEEEvNT_6ParamsE,@function
        .size           _ZN7cutlass13device_kernelINS_4gemm6kernel13GemmUniversalIN4cute5tupleIJiiiiEEENS1_10collective13CollectiveMmaINS1_34MainloopSm90TmaGmmaWarpSpecializedILi2ENS5_IJNS4_1CILi1EEESB_SB_EEENS1_35KernelTmaWarpSpecializedCooperativeEEENS5_IJNSA_ILi256EEENSA_ILi64EEESG_EEEfNS5_IJlSB_lEEEfSI_NS4_8TiledMMAINS4_8MMA_AtomIJNS4_4SM904GMMA29MMA_64x64x8_F32TF32TF32_SS_TNILNSM_7ScaleInE1ELSO_1EEEEEENS4_6LayoutINS5_IJNSA_ILi2EEESB_SB_EEENS5_IJSB_NSA_ILi0EEESU_EEEEENS5_IJNS4_10UnderscoreESX_SX_EEEEENS4_13SM90_TMA_LOADENS4_14ComposedLayoutINS4_7SwizzleILi3ELi4ELi3EEENS4_18smem_ptr_flag_bitsILi32EEENSR_INS5_IJNSA_ILi8EEENSA_ILi32EEEEEENS5_IJS17_SB_EEEEEEEvNS4_8identityES10_S1B_vS1C_EENS_8epilogue10collective6detail29Sm90TmaWarpSpecializedAdapterINS1F_15DefaultEpilogueIfSI_SI_NS1E_6thread17LinearCombinationIfLi1EffLNS1J_9ScaleType4KindE0ELNS_15FloatRoundStyleE2EfEENS1_15EpilogueDefaultEEEEEvvEEEEvNT_6ParamsE,(.L_x_188 - _ZN7cutlass13device_kernelINS_4gemm6kernel13GemmUniversalIN4cute5tupleIJiiiiEEENS1_10collective13CollectiveMmaINS1_34MainloopSm90TmaGmmaWarpSpecializedILi2ENS5_IJNS4_1CILi1EEESB_SB_EEENS1_35KernelTmaWarpSpecializedCooperativeEEENS5_IJNSA_ILi256EEENSA_ILi64EEESG_EEEfNS5_IJlSB_lEEEfSI_NS4_8TiledMMAINS4_8MMA_AtomIJNS4_4SM904GMMA29MMA_64x64x8_F32TF32TF32_SS_TNILNSM_7ScaleInE1ELSO_1EEEEEENS4_6LayoutINS5_IJNSA_ILi2EEESB_SB_EEENS5_IJSB_NSA_ILi0EEESU_EEEEENS5_IJNS4_10UnderscoreESX_SX_EEEEENS4_13SM90_TMA_LOADENS4_14ComposedLayoutINS4_7SwizzleILi3ELi4ELi3EEENS4_18smem_ptr_flag_bitsILi32EEENSR_INS5_IJNSA_ILi8EEENSA_ILi32EEEEEENS5_IJS17_SB_EEEEEEEvNS4_8identityES10_S1B_vS1C_EENS_8epilogue10collective6detail29Sm90TmaWarpSpecializedAdapterINS1F_15DefaultEpilogueIfSI_SI_NS1E_6thread17LinearCombinationIfLi1EffLNS1J_9ScaleType4KindE0ELNS_15FloatRoundStyleE2EfEENS1_15EpilogueDefaultEEEEEvvEEEEvNT_6ParamsE)
        .other          _ZN7cutlass13device_kernelINS_4gemm6kernel13GemmUniversalIN4cute5tupleIJiiiiEEENS1_10collective13CollectiveMmaINS1_34MainloopSm90TmaGmmaWarpSpecializedILi2ENS5_IJNS4_1CILi1EEESB_SB_EEENS1_35KernelTmaWarpSpecializedCooperativeEEENS5_IJNSA_ILi256EEENSA_ILi64EEESG_EEEfNS5_IJlSB_lEEEfSI_NS4_8TiledMMAINS4_8MMA_AtomIJNS4_4SM904GMMA29MMA_64x64x8_F32TF32TF32_SS_TNILNSM_7ScaleInE1ELSO_1EEEEEENS4_6LayoutINS5_IJNSA_ILi2EEESB_SB_EEENS5_IJSB_NSA_ILi0EEESU_EEEEENS5_IJNS4_10UnderscoreESX_SX_EEEEENS4_13SM90_TMA_LOADENS4_14ComposedLayoutINS4_7SwizzleILi3ELi4ELi3EEENS4_18smem_ptr_flag_bitsILi32EEENSR_INS5_IJNSA_ILi8EEENSA_ILi32EEEEEENS5_IJS17_SB_EEEEEEEvNS4_8identityES10_S1B_vS1C_EENS_8epilogue10collective6detail29Sm90TmaWarpSpecializedAdapterINS1F_15DefaultEpilogueIfSI_SI_NS1E_6thread17LinearCombinationIfLi1EffLNS1J_9ScaleType4KindE0ELNS_15FloatRoundStyleE2EfEENS1_15EpilogueDefaultEEEEEvvEEEEvNT_6ParamsE,@"STO_CUDA_ENTRY STV_DEFAULT"
_ZN7cutlass13device_kernelINS_4gemm6kernel13GemmUniversalIN4cute5tupleIJiiiiEEENS1_10collective13CollectiveMmaINS1_34MainloopSm90TmaGmmaWarpSpecializedILi2ENS5_IJNS4_1CILi1EEESB_SB_EEENS1_35KernelTmaWarpSpecializedCooperativeEEENS5_IJNSA_ILi256EEENSA_ILi64EEESG_EEEfNS5_IJlSB_lEEEfSI_NS4_8TiledMMAINS4_8MMA_AtomIJNS4_4SM904GMMA29MMA_64x64x8_F32TF32TF32_SS_TNILNSM_7ScaleInE1ELSO_1EEEEEENS4_6LayoutINS5_IJNSA_ILi2EEESB_SB_EEENS5_IJSB_NSA_ILi0EEESU_EEEEENS5_IJNS4_10UnderscoreESX_SX_EEEEENS4_13SM90_TMA_LOADENS4_14ComposedLayoutINS4_7SwizzleILi3ELi4ELi3EEENS4_18smem_ptr_flag_bitsILi32EEENSR_INS5_IJNSA_ILi8EEENSA_ILi32EEEEEENS5_IJS17_SB_EEEEEEEvNS4_8identityES10_S1B_vS1C_EENS_8epilogue10collective6detail29Sm90TmaWarpSpecializedAdapterINS1F_15DefaultEpilogueIfSI_SI_NS1E_6thread17LinearCombinationIfLi1EffLNS1J_9ScaleType4KindE0ELNS_15FloatRoundStyleE2EfEENS1_15EpilogueDefaultEEEEEvvEEEEvNT_6ParamsE:
[----:B------:R-:W0:Y:S01]  /*0000*/  LDC R1, c[0x0][0x28] ;  /* 0x00000a00ff017b82 */ /* 0x000e220000000800 */
[----:B------:R-:W1:Y:S01]  /*0010*/  S2R R4, SR_TID.X ;  /* 0x0000000000047919 */ /* 0x000e620000002100 */
[----:B------:R-:W-:Y:S01]  /*0020*/  ELECT P0, URZ, PT ;  /* 0x00000000003f782f */ /* 0x000fe20003800000 */
[----:B------:R-:W-:Y:S01]  /*0030*/  BSSY B0, `(.L_x_0) ;  /* 0x000000f000007945 */ /* 0x000fe20003800000 */
[--C-:B-1----:R-:W-:Y:S02]  /*0040*/  SHF.R.U32.HI R0, RZ, 0x5, R4.reuse ;  /* 0x00000005ff007819 */ /* 0x102fe40000011604 */
[----:B------:R-:W-:-:S03]  /*0050*/  SHF.R.U32.HI R14, RZ, 0x7, R4 ;  /* 0x00000007ff0e7819 */ /* 0x000fc60000011604 */
[----:B------:R-:W1:Y:S04]  /*0060*/  SHFL.IDX PT, R5, R0, RZ, 0x1f ;  /* 0x00001fff00057589 */ /* 0x000e6800000e0000 */
[----:B------:R2:W3:Y:S01]  /*0070*/  SHFL.IDX PT, R10, R14, RZ, 0x1f ;  /* 0x00001fff0e0a7589 */ /* 0x0004e200000e0000 */
[----:B-1----:R-:W-:-:S13]  /*0080*/  ISETP.NE.OR P0, PT, R5, RZ, !P0 ;  /* 0x000000ff0500720c */ /* 0x002fda0004705670 */
[----:B0-23--:R-:W-:Y:S05]  /*0090*/  @P0 BRA `(.L_x_1) ;  /* 0x0000000000200947 */ /* 0x00dfea0003800000 */
[----:B------:R-:W-:Y:S02]  /*00a0*/  ULDC.64 UR4, c[0x0][0x198] ;  /* 0x0000660000047ab9 */ /* 0x000fe40000000a00 */
[----:B------:R-:W-:Y:S02]  /*00b0*/  UIADD3 UR6, UP0, UR4, 0xf0, URZ ;  /* 0x000000f004067890 */ /* 0x000fe4000ff1e03f */
[----:B------:R-:W-:Y:S02]  /*00c0*/  UIADD3 UR4, UP1, UR4, 0x1f0, URZ ;  /* 0x000001f004047890 */ /* 0x000fe4000ff3e03f */
[----:B------:R-:W-:Y:S02]  /*00d0*/  UIADD3.X UR7, URZ, UR5, URZ, UP0, !UPT ;  /* 0x000000053f077290 */ /* 0x000fe400087fe43f */
[----:B------:R-:W-:-:S07]  /*00e0*/  UIADD3.X UR5, URZ, UR5, URZ, UP1, !UPT ;  /* 0x000000053f057290 */ /* 0x000fce0008ffe43f */
[----:B------:R0:W-:Y:S02]  /*00f0*/  UTMACCTL.PF [UR6] ;  /* 0x00000000060079b9 */ /* 0x0001e40008040000 */
[----:B------:R0:W-:Y:S02]  /*0100*/  UTMACCTL.PF [UR4] ;  /* 0x00000000040079b9 */ /* 0x0001e40008040000 */
[----:B0-----:R-:W-:Y:S01]  /*0110*/  NOP ;  /* 0x0000000000007918 */ /* 0x001fe20000000000 */
.L_x_1:
[----:B------:R-:W-:Y:S05]  /*0120*/  BSYNC B0 ;  /* 0x0000000000007941 */ /* 0x000fea0003800000 */
.L_x_0:
[----:B------:R-:W0:Y:S02]  /*0130*/  SHFL.IDX PT, R2, R0, RZ, 0x1f ;  /* 0x00001fff00027589 */ /* 0x000e2400000e0000 */
[----:B0-----:R-:W-:-:S13]  /*0140*/  ISETP.NE.AND P0, PT, R2, RZ, PT ;  /* 0x000000ff0200720c */ /* 0x001fda0003f05270 */
[----:B------:R-:W-:Y:S05]  /*0150*/  @P0 BRA `(.L_x_2) ;  /* 0x0000000000480947 */ /* 0x000fea0003800000 */
[----:B------:R-:W0:Y:S01]  /*0160*/  S2UR UR8, SR_CgaCtaId ;  /* 0x00000000000879c3 */ /* 0x000e220000008800 */
[----:B------:R-:W-:Y:S01]  /*0170*/  UMOV UR4, 0x400 ;  /* 0x0000040000047882 */ /* 0x000fe20000000000 */
[----:B------:R-:W-:Y:S01]  /*0180*/  UMOV UR5, 0x1 ;  /* 0x0000000100057882 */ /* 0x000fe20000000000 */
[----:B------:R-:W-:Y:S01]  /*0190*/  UMOV UR6, 0x100 ;  /* 0x0000010000067882 */ /* 0x000fe20000000000 */
[----:B------:R-:W-:Y:S01]  /*01a0*/  ELECT P0, URZ, PT ;  /* 0x00000000003f782f */ /* 0x000fe20003800000 */
[----:B------:R-:W-:-:S04]  /*01b0*/  UIADD3 UR6, -UR6, 0x100000, URZ ;  /* 0x0010000006067890 */ /* 0x000fc8000fffe13f */
[----:B------:R-:W-:Y:S02]  /*01c0*/  USHF.L.U32 UR7, UR6, 0xb, URZ ;  /* 0x0000000b06077899 */ /* 0x000fe4000800063f */
[----:B------:R-:W-:Y:S02]  /*01d0*/  USHF.L.U32 UR6, UR6, 0x1, URZ ;  /* 0x0000000106067899 */ /* 0x000fe4000800063f */
[----:B0-----:R-:W-:Y:S02]  /*01e0*/  ULEA UR8, UR8, UR4, 0x18 ;  /* 0x0000000408087291 */ /* 0x001fe4000f8ec03f */
[----:B------:R-:W-:-:S04]  /*01f0*/  UIADD3 UR4, -UR5, 0x100000, URZ ;  /* 0x0010000005047890 */ /* 0x000fc8000fffe13f */
[----:B------:R-:W-:Y:S02]  /*0200*/  USHF.L.U32 UR5, UR4, 0xb, URZ ;  /* 0x0000000b04057899 */ /* 0x000fe4000800063f */
[----:B------:R-:W-:Y:S01]  /*0210*/  USHF.L.U32 UR4, UR4, 0x1, URZ ;  /* 0x0000000104047899 */ /* 0x000fe2000800063f */
[----:B------:R-:W0:Y:S11]  /*0220*/  FENCE.VIEW.ASYNC.S ;  /* 0x00000000000073c6 */ /* 0x000e360000000000 */
[----:B0-----:R0:W1:Y:S01]  /*0230*/  SYNCS.EXCH.64 URZ, [UR8], UR4 ;  /* 0x00000004083f75b2 */ /* 0x0010620008000100 */
[----:B------:R0:W2:Y:S01]  /*0240*/  SYNCS.EXCH.64 URZ, [UR8+0x10], UR6 ;  /* 0x00001006083f75b2 */ /* 0x0000a20008000100 */
[----:B------:R0:W3:Y:S01]  /*0250*/  SYNCS.EXCH.64 URZ, [UR8+0x8], UR4 ;  /* 0x00000804083f75b2 */ /* 0x0000e20008000100 */
[----:B------:R0:W4:Y:S01]  /*0260*/  SYNCS.EXCH.64 URZ, [UR8+0x18], UR6 ;  /* 0x00001806083f75b2 */ /* 0x0001220008000100 */
[----:B------:R-:W-:Y:S01]  /*0270*/  NOP ;  /* 0x0000000000007918 */ /* 0x000fe20000000000 */
.L_x_2:
[----:B------:R-:W5:Y:S01]  /*0280*/  SHFL.IDX PT, R0, R0, RZ, 0x1f ;  /* 0x00001fff00007589 */ /* 0x000f6200000e0000 */
[----:B------:R-:W-:Y:S01]  /*0290*/  ELECT P0, URZ, PT ;  /* 0x00000000003f782f */ /* 0x000fe20003800000 */
[----:B------:R-:W1:Y:S01]  /*02a0*/  LDC R2, c[0x0][0x65c] ;  /* 0x00019700ff027b82 */ /* 0x000e620000000800 */
[----:B0-----:R-:W-:Y:S01]  /*02b0*/  UMOV UR4, 0x20 ;  /* 0x0000002000047882 */ /* 0x001fe20000000000 */
[----:B------:R-:W0:Y:S01]  /*02c0*/  S2R R3, SR_CTAID.Y ;  /* 0x0000000000037919 */ /* 0x000e220000002600 */
[----:B------:R-:W-:Y:S01]  /*02d0*/  NOP ;  /* 0x0000000000007918 */ /* 0x000fe20000000000 */
[----:B------:R-:W-:Y:S01]  /*02e0*/  ISETP.NE.AND P2, PT, R10, RZ, PT ;  /* 0x000000ff0a00720c */ /* 0x000fe20003f45270 */
[----:B------:R-:W-:Y:S01]  /*02f0*/  NOP ;  /* 0x0000000000007918 */ /* 0x000fe20000000000 */
[----:B------:R-:W2:Y:S01]  /*0300*/  S2R R6, SR_CTAID.X ;  /* 0x0000000000067919 */ /* 0x000ea20000002500 */
[----:B------:R-:W-:Y:S02]  /*0310*/  LOP3.LUT R7, R7, 0xfffff7ff, RZ, 0xc0, !PT ;  /* 0xfffff7ff07077812 */ /* 0x000fe400078ec0ff */
[----:B-----5:R-:W-:-:S02]  /*0320*/  ISETP.NE.OR P0, PT, R0, RZ, !P0 ;  /* 0x000000ff0000720c */ /* 0x020fc40004705670 */
[----:B-1----:R-:W-:Y:S02]  /*0330*/  ISETP.NE.AND P3, PT, R2, 0x1, PT ;  /* 0x000000010200780c */ /* 0x002fe40003f65270 */
[----:B------:R-:W-:-:S04]  /*0340*/  SHF.R.S32.HI R0, RZ, 0x1f, R5 ;  /* 0x0000001fff007819 */ /* 0x000fc80000011405 */
[----:B------:R-:W-:-:S04]  /*0350*/  LEA.HI R0, R0, R5, RZ, 0x2 ;  /* 0x0000000500007211 */ /* 0x000fc800078f10ff */
[----:B------:R-:W-:Y:S01]  /*0360*/  LOP3.LUT R0, R0, 0xfffffffc, RZ, 0xc0, !PT ;  /* 0xfffffffc00007812 */ /* 0x000fe200078ec0ff */
[----:B------:R-:W-:Y:S01]  /*0370*/  VOTEU.ALL UP0, P0 ;  /* 0x00000000003f7886 */ /* 0x000fe20000000000 */
[----:B------:R-:W-:Y:S01]  /*0380*/  VOTEU.ALL UP1, P0 ;  /* 0x00000000003f7886 */ /* 0x000fe20000020000 */
[----:B------:R-:W2:Y:S01]  /*0390*/  @P3 LDC R17, c[0x0][0x10] ;  /* 0x00000400ff113b82 */ /* 0x000ea20000000800 */
[----:B------:R-:W-:Y:S01]  /*03a0*/  @P3 LOP3.LUT R7, R7, 0x800, RZ, 0xfc, !PT ;  /* 0x0000080007073812 */ /* 0x000fe200078efcff */
[----:B------:R-:W-:Y:S01]  /*03b0*/  IMAD.IADD R0, R5, 0x1, -R0 ;  /* 0x0000000105007824 */ /* 0x000fe200078e0a00 */
[----:B------:R-:W-:Y:S01]  /*03c0*/  @!UP0 UMOV UR6, 0x400 ;  /* 0x0000040000068882 */ /* 0x000fe20000000000 */
[----:B------:R-:W-:-:S04]  /*03d0*/  @!UP0 UIADD3 UR4, -UR4, 0x100000, URZ ;  /* 0x0010000004048890 */ /* 0x000fc8000fffe13f */
[----:B------:R-:W-:Y:S02]  /*03e0*/  @!UP0 USHF.L.U32 UR5, UR4, 0xb, URZ ;  /* 0x0000000b04058899 */ /* 0x000fe4000800063f */
[----:B------:R-:W-:Y:S01]  /*03f0*/  @!UP0 USHF.L.U32 UR4, UR4, 0x1, URZ ;  /* 0x0000000104048899 */ /* 0x000fe2000800063f */
[----:B0-----:R-:W-:Y:S01]  /*0400*/  @P3 IMAD.MOV.U32 R8, RZ, RZ, R3 ;  /* 0x000000ffff083224 */ /* 0x001fe200078e0003 */
[----:B------:R-:W-:Y:S01]  /*0410*/  ISETP.NE.AND P1, PT, R0, 0x3, PT ;  /* 0x000000030000780c */ /* 0x000fe20003f25270 */
[----:B------:R-:W0:Y:S01]  /*0420*/  @!UP0 S2UR UR7, SR_CgaCtaId ;  /* 0x00000000000789c3 */ /* 0x000e220000008800 */
[----:B------:R-:W-:Y:S02]  /*0430*/  @P3 IMAD.MOV.U32 R9, RZ, RZ, RZ ;  /* 0x000000ffff093224 */ /* 0x000fe400078e00ff */
[----:B------:R-:W-:Y:S02]  /*0440*/  IMAD.MOV.U32 R7, RZ, RZ, RZ ;  /* 0x000000ffff077224 */ /* 0x000fe400078e00ff */
[----:B------:R-:W-:-:S03]  /*0450*/  @P3 IMAD.MOV.U32 R5, RZ, RZ, RZ ;  /* 0x000000ffff053224 */ /* 0x000fc600078e00ff */
[----:B------:R-:W1:Y:S01]  /*0460*/  @!P3 LDC R11, c[0x0][0xc] ;  /* 0x00000300ff0bbb82 */ /* 0x000e620000000800 */
[----:B--2---:R-:W-:-:S04]  /*0470*/  @P3 IMAD.WIDE.U32 R16, R6, R17, R8 ;  /* 0x0000001106103225 */ /* 0x004fc800078e0008 */
[----:B------:R-:W-:Y:S01]  /*0480*/  @P3 IMAD.IADD R17, R17, 0x1, R5 ;  /* 0x0000000111113824 */ /* 0x000fe200078e0205 */
[----:B------:R-:W-:Y:S01]  /*0490*/  LOP3.LUT R5, R4, 0x7f, RZ, 0xc0, !PT ;  /* 0x0000007f04057812 */ /* 0x000fe200078ec0ff */
[----:B0-----:R-:W-:Y:S01]  /*04a0*/  @!UP0 ULEA UR8, UR7, UR6, 0x18 ;  /* 0x0000000607088291 */ /* 0x001fe2000f8ec03f */
[----:B------:R-:W-:Y:S02]  /*04b0*/  VOTEU.ALL UP0, P0 ;  /* 0x00000000003f7886 */ /* 0x000fe40000000000 */
[----:B------:R-:W-:Y:S01]  /*04c0*/  ULDC UR6, c[0x0][0xc] ;  /* 0x0000030000067ab9 */ /* 0x000fe20000000800 */
[----:B------:R-:W-:Y:S01]  /*04d0*/  ISETP.EQ.OR P0, PT, R0, RZ, !P1 ;  /* 0x000000ff0000720c */ /* 0x000fe20004f02670 */
[----:B------:R-:W-:-:S03]  /*04e0*/  ULDC UR7, c[0x0][0x10] ;  /* 0x0000040000077ab9 */ /* 0x000fc60000000800 */
[C---:B------:R-:W-:Y:S01]  /*04f0*/  ISETP.EQ.AND P0, PT, R10.reuse, RZ, P0 ;  /* 0x000000ff0a00720c */ /* 0x040fe20000702270 */
[----:B------:R-:W-:Y:S02]  /*0500*/  VIADD R10, R10, 0xffffffff ;  /* 0xffffffff0a0a7836 */ /* 0x000fe40000000000 */
[----:B-1----:R-:W-:Y:S01]  /*0510*/  @!P3 IMAD.WIDE.U32 R8, R11, R3, R6 ;  /* 0x000000030b08b225 */ /* 0x002fe200078e0006 */
[----:B------:R-:W0:Y:S02]  /*0520*/  FENCE.VIEW.ASYNC.S ;  /* 0x00000000000073c6 */ /* 0x000e240000000000 */
[----:B0-----:R-:W3:Y:S01]  /*0530*/  @!UP0 SYNCS.EXCH.64 URZ, [UR8+0x30], UR4 ;  /* 0x00003004083f85b2 */ /* 0x001ee20008000100 */
[----:B------:R-:W-:Y:S02]  /*0540*/  SEL R18, RZ, 0x1, !P0 ;  /* 0x00000001ff127807 */ /* 0x000fe40004000000 */
[----:B------:R-:W-:Y:S01]  /*0550*/  ISETP.GE.U32.AND P1, PT, R10, 0x2, PT ;  /* 0x000000020a00780c */ /* 0x000fe20003f26070 */
[----:B------:R-:W-:Y:S01]  /*0560*/  @!P3 IMAD.MOV.U32 R17, RZ, RZ, R9 ;  /* 0x000000ffff11b224 */ /* 0x000fe200078e0009 */
[----:B------:R-:W-:-:S02]  /*0570*/  @!P3 MOV R16, R8 ;  /* 0x000000080010b202 */ /* 0x000fc40000000f00 */
[----:B------:R-:W-:Y:S01]  /*0580*/  SEL R18, R18, 0x2, P1 ;  /* 0x0000000212127807 */ /* 0x000fe20000800000 */
[----:B------:R0:W3:Y:S01]  /*0590*/  @!UP1 SYNCS.EXCH.64 URZ, [UR8+0x38], UR4 ;  /* 0x00003804083f95b2 */ /* 0x0000e20008000100 */
[----:B------:R-:W-:Y:S01]  /*05a0*/  NOP ;  /* 0x0000000000007918 */ /* 0x000fe20000000000 */
[----:B0-----:R-:W-:-:S03]  /*05b0*/  UIMAD.WIDE.U32 UR4, UR6, UR7, URZ ;  /* 0x00000007060472a5 */ /* 0x001fc6000f8e003f */
[----:B------:R-:W-:Y:S02]  /*05c0*/  ULDC UR6, c[0x0][0x14] ;  /* 0x0000050000067ab9 */ /* 0x000fe40000000800 */
[----:B------:R-:W-:Y:S02]  /*05d0*/  UIMAD.WIDE.U32 UR38, UR4, UR6, URZ ;  /* 0x00000006042672a5 */ /* 0x000fe4000f8e003f */
[----:B------:R-:W-:-:S04]  /*05e0*/  UIMAD UR41, UR5, UR6, URZ ;  /* 0x00000006052972a4 */ /* 0x000fc8000f8e023f */
[----:B------:R-:W-:Y:S01]  /*05f0*/  UIADD3 UR41, UR39, UR41, URZ ;  /* 0x0000002927297290 */ /* 0x000fe2000fffe03f */
[----:B---34-:R-:W-:Y:S06]  /*0600*/  BAR.SYNC.DEFER_BLOCKING 0x0 ;  /* 0x0000000000007b1d */ /* 0x018fec0000010000 */
[----:B------:R-:W-:Y:S05]  /*0610*/  @!P2 BRA `(.L_x_3) ;  /* 0x000000640020a947 */ /* 0x000fea0003800000 */
[----:B------:R-:W-:-:S13]  /*0620*/  ISETP.GT.U32.AND P0, PT, R10, 0x1, PT ;  /* 0x000000010a00780c */ /* 0x000fda0003f04070 */
[----:B------:R-:W-:Y:S05]  /*0630*/  @P0 EXIT ;  /* 0x000000000000094d */ /* 0x000fea0003800000 */
[----:B------:R-:W-:Y:S01]  /*0640*/  ULDC.64 UR4, c[0x0][0x650] ;  /* 0x0001940000047ab9 */ /* 0x000fe20000000a00 */
[----:B------:R-:W-:Y:S01]  /*0650*/  PRMT R0, RZ, 0x7610, R0 ;  /* 0x00007610ff007816 */ /* 0x000fe20000000000 */
[----:B------:R-:W-:Y:S01]  /*0660*/  IMAD.MOV.U32 R113, RZ, RZ, -0x1 ;  /* 0xffffffffff717424 */ /* 0x000fe200078e00ff */
[----:B------:R-:W-:Y:S01]  /*0670*/  ISETP.GE.U32.AND P0, PT, R16, UR4, PT ;  /* 0x0000000410007c0c */ /* 0x000fe2000bf06070 */
[----:B------:R-:W-:Y:S02]  /*0680*/  IMAD.MOV.U32 R101, RZ, RZ, -0x1 ;  /* 0xffffffffff657424 */ /* 0x000fe400078e00ff */
[----:B------:R-:W-:Y:S01]  /*0690*/  IMAD.MOV.U32 R19, RZ, RZ, -0x1 ;  /* 0xffffffffff137424 */ /* 0x000fe200078e00ff */
[----:B------:R-:W-:-:S13]  /*06a0*/  ISETP.GE.U32.AND.EX P0, PT, R17, UR5, PT, P0 ;  /* 0x0000000511007c0c */ /* 0x000fda000bf06100 */
[----:B------:R-:W-:Y:S05]  /*06b0*/  @P0 BRA `(.L_x_4) ;  /* 0x0000000400580947 */ /* 0x000fea0003800000 */
[----:B------:R-:W0:Y:S01]  /*06c0*/  LDC.64 R20, c[0x0][0x628] ;  /* 0x00018a00ff147b82 */ /* 0x000e220000000a00 */
[----:B------:R-:W-:Y:S02]  /*06d0*/  IMAD.MOV.U32 R8, RZ, RZ, R16 ;  /* 0x000000ffff087224 */ /* 0x000fe400078e0010 */
[----:B------:R-:W-:-:S05]  /*06e0*/  IMAD.MOV.U32 R9, RZ, RZ, R17 ;  /* 0x000000ffff097224 */ /* 0x000fca00078e0011 */
[----:B------:R-:W1:Y:S08]  /*06f0*/  LDC R0, c[0x0][0x630] ;  /* 0x00018c00ff007b82 */ /* 0x000e700000000800 */
[----:B------:R-:W2:Y:S01]  /*0700*/  LDC.64 R22, c[0x0][0x620] ;  /* 0x00018800ff167b82 */ /* 0x000ea20000000a00 */
[----:B0-----:R-:W-:-:S04]  /*0710*/  ISETP.NE.U32.AND P0, PT, R20, RZ, PT ;  /* 0x000000ff1400720c */ /* 0x001fc80003f05070 */
[----:B------:R-:W-:-:S13]  /*0720*/  ISETP.NE.AND.EX P0, PT, R21, RZ, PT, P0 ;  /* 0x000000ff1500720c */ /* 0x000fda0003f05300 */
[----:B-12---:R-:W-:Y:S05]  /*0730*/  @!P0 BRA `(.L_x_5) ;  /* 0x0000000000288947 */ /* 0x006fea0003800000 */
[----:B------:R-:W0:Y:S02]  /*0740*/  LDC R13, c[0x0][0x634] ;  /* 0x00018d00ff0d7b82 */ /* 0x000e240000000800 */
[----:B0-----:R-:W-:-:S05]  /*0750*/  IADD3 R13, P0, R16, R13, RZ ;  /* 0x0000000d100d7210 */ /* 0x001fca0007f1e0ff */
[----:B------:R-:W-:-:S04]  /*0760*/  IMAD.X R15, RZ, RZ, R17, P0 ;  /* 0x000000ffff0f7224 */ /* 0x000fc800000e0611 */
[----:B------:R-:W-:-:S04]  /*0770*/  IMAD.WIDE.U32 R8, R15, R20, RZ ;  /* 0x000000140f087225 */ /* 0x000fc800078e00ff */
[----:B------:R-:W-:-:S04]  /*0780*/  IMAD.WIDE.U32 R10, P0, R13, R21, R8 ;  /* 0x000000150d0a7225 */ /* 0x000fc80007800008 */
[----:B------:R-:W-:Y:S01]  /*0790*/  IMAD.WIDE.U32 R8, R13, R20, RZ ;  /* 0x000000140d087225 */ /* 0x000fe200078e00ff */
[----:B------:R-:W-:-:S03]  /*07a0*/  IADD3.X R13, RZ, RZ, RZ, P0, !PT ;  /* 0x000000ffff0d7210 */ /* 0x000fc600007fe4ff */
[----:B------:R-:W-:Y:S01]  /*07b0*/  IMAD.MOV.U32 R12, RZ, RZ, R11 ;  /* 0x000000ffff0c7224 */ /* 0x000fe200078e000b */
[----:B------:R-:W-:-:S05]  /*07c0*/  IADD3 RZ, P0, R9, R10, RZ ;  /* 0x0000000a09ff7210 */ /* 0x000fca0007f1e0ff */
[----:B------:R-:W-:-:S08]  /*07d0*/  IMAD.WIDE.U32.X R8, R15, R21, R12, P0 ;  /* 0x000000150f087225 */ /* 0x000fd000000e040c */
.L_x_5:
[-CC-:B------:R-:W-:Y:S01]  /*07e0*/  SHF.R.U64 R25, R8, R0.reuse, R9.reuse ;  /* 0x0000000008197219 */ /* 0x180fe20000001209 */
[----:B------:R-:W0:Y:S01]  /*07f0*/  LDC R12, c[0x0][0x618] ;  /* 0x00018600ff0c7b82 */ /* 0x000e220000000800 */
[----:B------:R-:W-:Y:S01]  /*0800*/  SHF.R.U32.HI R7, RZ, R0, R9 ;  /* 0x00000000ff077219 */ /* 0x000fe20000011609 */
[----:B------:R-:W-:Y:S01]  /*0810*/  ULDC UR4, c[0x0][0x150] ;  /* 0x0000540000047ab9 */ /* 0x000fe20000000800 */
[----:B------:R-:W-:Y:S02]  /*0820*/  IADD3 R11, P0, RZ, -R25, RZ ;  /* 0x80000019ff0b7210 */ /* 0x000fe40007f1e0ff */
[----:B------:R-:W-:-:S03]  /*0830*/  I2FP.F32.U32 R0, R6 ;  /* 0x0000000600007245 */ /* 0x000fc60000201000 */
[----:B------:R-:W1:Y:S01]  /*0840*/  LDC.64 R30, c[0x0][0x640] ;  /* 0x00019000ff1e7b82 */ /* 0x000e620000000a00 */
[----:B------:R-:W-:Y:S02]  /*0850*/  IMAD.X R13, RZ, RZ, ~R7, P0 ;  /* 0x000000ffff0d7224 */ /* 0x000fe400000e0e07 */
[----:B------:R-:W-:Y:S01]  /*0860*/  FMUL R0, R0, UR4 ;  /* 0x0000000400007c20 */ /* 0x000fe20008400000 */
[----:B------:R-:W-:Y:S01]  /*0870*/  IMAD.WIDE.U32 R8, R11, R22, R16 ;  /* 0x000000160b087225 */ /* 0x000fe200078e0010 */
[----:B------:R-:W-:-:S03]  /*0880*/  ULDC UR4, c[0x0][0x154] ;  /* 0x0000550000047ab9 */ /* 0x000fc60000000800 */
[----:B------:R-:W-:Y:S01]  /*0890*/  IMAD R10, R13, R22, RZ ;  /* 0x000000160d0a7224 */ /* 0x000fe200078e02ff */
[----:B------:R-:W2:Y:S01]  /*08a0*/  LDC R7, c[0x0][0x144] ;  /* 0x00005100ff077b82 */ /* 0x000ea20000000800 */
[----:B------:R-:W3:Y:S02]  /*08b0*/  F2I.U32.TRUNC.NTZ R0, R0 ;  /* 0x0000000000007305 */ /* 0x000ee4000020f000 */
[----:B------:R-:W-:-:S04]  /*08c0*/  IMAD R11, R11, R23, R10 ;  /* 0x000000170b0b7224 */ /* 0x000fc800078e020a */
[----:B------:R-:W-:Y:S01]  /*08d0*/  IMAD.IADD R9, R9, 0x1, R11 ;  /* 0x0000000109097824 */ /* 0x000fe200078e020b */
[----:B------:R-:W4:Y:S01]  /*08e0*/  LDC R24, c[0x0][0x608] ;  /* 0x00018200ff187b82 */ /* 0x000f220000000800 */
[----:B------:R-:W-:-:S03]  /*08f0*/  IMAD.MOV.U32 R11, RZ, RZ, -0x1 ;  /* 0xffffffffff0b7424 */ /* 0x000fc600078e00ff */
[-CC-:B0-----:R-:W-:Y:S02]  /*0900*/  SHF.R.U64 R22, R8, R12.reuse, R9.reuse ;  /* 0x0000000c08167219 */ /* 0x181fe40000001209 */
[----:B------:R-:W-:Y:S02]  /*0910*/  I2FP.F32.U32 R8, R3 ;  /* 0x0000000300087245 */ /* 0x000fe40000201000 */
[----:B------:R-:W0:Y:S01]  /*0920*/  LDC R28, c[0x0][0x658] ;  /* 0x00019600ff1c7b82 */ /* 0x000e220000000800 */
[----:B-1----:R-:W-:Y:S01]  /*0930*/  ISETP.NE.U32.AND P0, PT, R30, RZ, PT ;  /* 0x000000ff1e00720c */ /* 0x002fe20003f05070 */
[----:B---3--:R-:W-:Y:S02]  /*0940*/  IMAD.MOV R10, RZ, RZ, -R0 ;  /* 0x000000ffff0a7224 */ /* 0x008fe400078e0a00 */
[----:B------:R-:W-:Y:S01]  /*0950*/  FMUL R8, R8, UR4 ;  /* 0x0000000408087c20 */ /* 0x000fe20008400000 */
[----:B------:R-:W-:Y:S02]  /*0960*/  SHF.R.U32.HI R9, RZ, R12, R9 ;  /* 0x0000000cff097219 */ /* 0x000fe40000011609 */
[----:B------:R-:W-:Y:S01]  /*0970*/  ISETP.NE.AND.EX P0, PT, R31, RZ, PT, P0 ;  /* 0x000000ff1f00720c */ /* 0x000fe20003f05300 */
[----:B------:R1:W3:Y:S01]  /*0980*/  F2I.U32.TRUNC.NTZ R15, R8 ;  /* 0x00000008000f7305 */ /* 0x0002e2000020f000 */
[----:B------:R-:W1:Y:S01]  /*0990*/  LDC R20, c[0x0][0x148] ;  /* 0x00005200ff147b82 */ /* 0x000e620000000800 */
[----:B--2---:R-:W-:-:S07]  /*09a0*/  IMAD R0, R7, R10, R6 ;  /* 0x0000000a07007224 */ /* 0x004fce00078e0206 */
[----:B------:R-:W2:Y:S01]  /*09b0*/  LDC R26, c[0x0][0x600] ;  /* 0x00018000ff1a7b82 */ /* 0x000ea20000000800 */
[-CC-:B----4-:R-:W-:Y:S02]  /*09c0*/  SHF.R.U64 R32, R22, R24.reuse, R9.reuse ;  /* 0x0000001816207219 */ /* 0x190fe40000001209 */
[----:B------:R-:W-:Y:S01]  /*09d0*/  SHF.R.U32.HI R7, RZ, R24, R9 ;  /* 0x00000018ff077219 */ /* 0x000fe20000011609 */
[----:B------:R-:W-:-:S04]  /*09e0*/  IMAD.MOV.U32 R9, RZ, RZ, 0x1 ;  /* 0x00000001ff097424 */ /* 0x000fc800078e00ff */
[----:B------:R-:W4:Y:S01]  /*09f0*/  LDC R21, c[0x0][0x648] ;  /* 0x00019200ff157b82 */ /* 0x000f220000000800 */
[-C--:B0-----:R-:W-:Y:S02]  /*0a00*/  SHF.L.U32 R6, R11, R28.reuse, RZ ;  /* 0x0000001c0b067219 */ /* 0x081fe400000006ff */
[--C-:B------:R-:W-:Y:S02]  /*0a10*/  SHF.R.U64 R24, R32, R28, R7.reuse ;  /* 0x0000001c20187219 */ /* 0x100fe40000001207 */
[----:B------:R-:W-:Y:S02]  /*0a20*/  LOP3.LUT R13, RZ, R6, RZ, 0x33, !PT ;  /* 0x00000006ff0d7212 */ /* 0x000fe400078e33ff */
[-C--:B------:R-:W-:Y:S01]  /*0a30*/  SHF.R.U32.HI R7, RZ, R28.reuse, R7 ;  /* 0x0000001cff077219 */ /* 0x080fe20000011607 */
[----:B------:R-:W0:Y:S01]  /*0a40*/  LDC R23, c[0x0][0x638] ;  /* 0x00018e00ff177b82 */ /* 0x000e220000000800 */
[----:B------:R-:W-:Y:S01]  /*0a50*/  SHF.L.U32 R12, R9, R28, RZ ;  /* 0x0000001c090c7219 */ /* 0x000fe200000006ff */
[----:B------:R-:W-:-:S06]  /*0a60*/  IMAD.MOV.U32 R6, RZ, RZ, R24 ;  /* 0x000000ffff067224 */ /* 0x000fcc00078e0018 */
[----:B------:R-:W0:Y:S01]  /*0a70*/  LDC R113, c[0x0][0x610] ;  /* 0x00018400ff717b82 */ /* 0x000e220000000800 */
[----:B-1-3--:R-:W-:Y:S05]  /*0a80*/  @!P0 BRA `(.L_x_6) ;  /* 0x0000000000288947 */ /* 0x00afea0003800000 */
[----:B------:R-:W1:Y:S02]  /*0a90*/  LDC R11, c[0x0][0x64c] ;  /* 0x00019300ff0b7b82 */ /* 0x000e640000000800 */
[----:B-1----:R-:W-:-:S04]  /*0aa0*/  IADD3 R11, P0, R24, R11, RZ ;  /* 0x0000000b180b7210 */ /* 0x002fc80007f1e0ff */
[----:B------:R-:W-:-:S05]  /*0ab0*/  IADD3.X R19, RZ, R7, RZ, P0, !PT ;  /* 0x00000007ff137210 */ /* 0x000fca00007fe4ff */
[----:B------:R-:W-:-:S04]  /*0ac0*/  IMAD.WIDE.U32 R6, R19, R30, RZ ;  /* 0x0000001e13067225 */ /* 0x000fc800078e00ff */
[----:B------:R-:W-:-:S04]  /*0ad0*/  IMAD.WIDE.U32 R8, P0, R11, R31, R6 ;  /* 0x0000001f0b087225 */ /* 0x000fc80007800006 */
[----:B------:R-:W-:-:S04]  /*0ae0*/  IMAD.WIDE.U32 R6, R11, R30, RZ ;  /* 0x0000001e0b067225 */ /* 0x000fc800078e00ff */
[----:B------:R-:W-:Y:S01]  /*0af0*/  IMAD.X R11, RZ, RZ, RZ, P0 ;  /* 0x000000ffff0b7224 */ /* 0x000fe200000e06ff */
[----:B------:R-:W-:Y:S01]  /*0b00*/  IADD3 RZ, P0, R7, R8, RZ ;  /* 0x0000000807ff7210 */ /* 0x000fe20007f1e0ff */
[----:B------:R-:W-:-:S04]  /*0b10*/  IMAD.MOV.U32 R10, RZ, RZ, R9 ;  /* 0x000000ffff0a7224 */ /* 0x000fc800078e0009 */
[----:B------:R-:W-:-:S08]  /*0b20*/  IMAD.WIDE.U32.X R6, R19, R31, R10, P0 ;  /* 0x0000001f13067225 */ /* 0x000fd000000e040a */
.L_x_6:
[----:B----4-:R-:W-:Y:S01]  /*0b30*/  SHF.R.U64 R6, R6, R21, R7 ;  /* 0x0000001506067219 */ /* 0x010fe20000001207 */
[----:B--2---:R-:W-:Y:S01]  /*0b40*/  VIADD R7, R26, 0xffffffff ;  /* 0xffffffff1a077836 */ /* 0x004fe20000000000 */
[----:B------:R-:W-:Y:S01]  /*0b50*/  LOP3.LUT R13, R32, R13, RZ, 0xc0, !PT ;  /* 0x0000000d200d7212 */ /* 0x000fe200078ec0ff */
[----:B------:R-:W-:Y:S02]  /*0b60*/  IMAD.MOV R15, RZ, RZ, -R15 ;  /* 0x000000ffff0f7224 */ /* 0x000fe400078e0a0f */
[----:B------:R-:W-:Y:S02]  /*0b70*/  IMAD.MOV R8, RZ, RZ, -R6 ;  /* 0x000000ffff087224 */ /* 0x000fe400078e0a06 */
[----:B------:R-:W-:Y:S01]  /*0b80*/  IMAD R13, R12, R6, R13 ;  /* 0x000000060c0d7224 */ /* 0x000fe200078e020d */
[----:B------:R-:W-:Y:S01]  /*0b90*/  LOP3.LUT R6, R22, R7, RZ, 0xc0, !PT ;  /* 0x0000000716067212 */ /* 0x000fe200078ec0ff */
[----:B------:R-:W-:Y:S02]  /*0ba0*/  @P3 IMAD R0, R20, R15, R3 ;  /* 0x0000000f14003224 */ /* 0x000fe400078e0203 */
[----:B0-----:R-:W-:-:S02]  /*0bb0*/  IMAD R3, R8, R23, R24 ;  /* 0x0000001708037224 */ /* 0x001fc400078e0218 */
[----:B------:R-:W-:Y:S02]  /*0bc0*/  IMAD R113, R13, R113, R0 ;  /* 0x000000710d717224 */ /* 0x000fe400078e0200 */
[----:B------:R-:W-:Y:S02]  /*0bd0*/  IMAD R6, R3, R26, R6 ;  /* 0x0000001a03067224 */ /* 0x000fe400078e0206 */
[----:B------:R-:W-:Y:S02]  /*0be0*/  IMAD.MOV.U32 R0, RZ, RZ, 0x1 ;  /* 0x00000001ff007424 */ /* 0x000fe400078e00ff */
[----:B------:R-:W-:Y:S01]  /*0bf0*/  IMAD.MOV.U32 R19, RZ, RZ, R25 ;  /* 0x000000ffff137224 */ /* 0x000fe200078e0019 */
[----:B------:R-:W-:Y:S02]  /*0c00*/  SEL R101, R6, R113, !P3 ;  /* 0x0000007106657207 */ /* 0x000fe40005800000 */
[----:B------:R-:W-:-:S07]  /*0c10*/  SEL R113, R113, R6, !P3 ;  /* 0x0000000671717207 */ /* 0x000fce0005800000 */
.L_x_4:
[----:B------:R-:W-:-:S08]  /*0c20*/  NOP ;  /* 0x0000000000007918 */ /* 0x000fd00000000000 */
[----:B------:R-:W0:Y:S02]  /*0c30*/  USETMAXREG.TRY_ALLOC.CTAPOOL UP0, 0xe8 ;  /* 0x000000e8000079c8 */ /* 0x000e240008000600 */
[----:B0-----:R-:W-:-:S13]  /*0c40*/  PLOP3.LUT P0, PT, PT, PT, UP0, 0x80, 0x0 ;  /* 0x000000000000781c */ /* 0x001fda0003f0f008 */
[----:B------:R-:W-:Y:S05]  /*0c50*/  @!P0 BRA `(.L_x_4) ;  /* 0xfffffffc00f08947 */ /* 0x000fea000383ffff */
[----:B------:R-:W-:Y:S01]  /*0c60*/  ULDC.64 UR4, c[0x0][0x598] ;  /* 0x0001660000047ab9 */ /* 0x000fe20000000a00 */
[----:B------:R-:W-:Y:S01]  /*0c70*/  ULDC.64 UR36, c[0x0][0x208] ;  /* 0x0000820000247ab9 */ /* 0x000fe20000000a00 */
[----:B------:R-:W-:-:S04]  /*0c80*/  ISETP.NE.U32.AND P0, PT, RZ, UR4, PT ;  /* 0x00000004ff007c0c */ /* 0x000fc8000bf05070 */
[----:B------:R-:W-:-:S13]  /*0c90*/  ISETP.NE.AND.EX P0, PT, RZ, UR5, PT, P0 ;  /* 0x00000005ff007c0c */ /* 0x000fda000bf05300 */
[----:B------:R-:W-:Y:S05]  /*0ca0*/  @!P0 BRA `(.L_x_7) ;  /* 0x00000000001c8947 */ /* 0x000fea0003800000 */
[----:B------:R-:W0:Y:S02]  /*0cb0*/  LDC.64 R6, c[0x0][0x598] ;  /* 0x00016600ff067b82 */ /* 0x000e240000000a00 */
[----:B0-----:R-:W2:Y:S02]  /*0cc0*/  LDG.E.64 R6, desc[UR36][R6.64] ;  /* 0x0000002406067981 */ /* 0x001ea4000c1e1b00 */
[----:B--2---:R-:W-:-:S04]  /*0cd0*/  ISETP.NE.U32.AND P0, PT, R6, RZ, PT ;  /* 0x000000ff0600720c */ /* 0x004fc80003f05070 */
[----:B------:R-:W-:-:S13]  /*0ce0*/  ISETP.NE.AND.EX P0, PT, R7, RZ, PT, P0 ;  /* 0x000000ff0700720c */ /* 0x000fda0003f05300 */
[----:B------:R-:W-:Y:S05]  /*0cf0*/  @!P0 BRA `(.L_x_7) ;  /* 0x0000000000088947 */ /* 0x000fea0003800000 */
[----:B------:R0:W5:Y:S01]  /*0d00*/  LD.E R88, desc[UR36][R6.64] ;  /* 0x0000002406587980 */ /* 0x000162000c101900 */
[----:B------:R-:W-:Y:S05]  /*0d10*/  BRA `(.L_x_8) ;  /* 0x0000000000247947 */ /* 0x000fea0003800000 */
.L_x_7:
[----:B------:R-:W-:Y:S02]  /*0d20*/  ULDC.64 UR4, c[0x0][0x588] ;  /* 0x0001620000047ab9 */ /* 0x000fe40000000a00 */
[----:B------:R-:W-:-:S04]  /*0d30*/  ISETP.NE.U32.AND P0, PT, RZ, UR4, PT ;  /* 0x00000004ff007c0c */ /* 0x000fc8000bf05070 */
[----:B------:R-:W-:-:S13]  /*0d40*/  ISETP.NE.AND.EX P0, PT, RZ, UR5, PT, P0 ;  /* 0x00000005ff007c0c */ /* 0x000fda000bf05300 */
[----:B------:R-:W-:Y:S05]  /*0d50*/  @!P0 BRA `(.L_x_9) ;  /* 0x00000000000c8947 */ /* 0x000fea0003800000 */
[----:B------:R-:W0:Y:S02]  /*0d60*/  LDC.64 R88, c[0x0][0x588] ;  /* 0x00016200ff587b82 */ /* 0x000e240000000a00 */
[----:B0-----:R1:W5:Y:S01]  /*0d70*/  LDG.E R88, desc[UR36][R88.64] ;  /* 0x0000002458587981 */ /* 0x001362000c1e1900 */
[----:B------:R-:W-:Y:S05]  /*0d80*/  BRA `(.L_x_8) ;  /* 0x0000000000087947 */ /* 0x000fea0003800000 */
.L_x_9:
[----:B------:R-:W-:Y:S02]  /*0d90*/  ULDC UR4, c[0x0][0x580] ;  /* 0x0001600000047ab9 */ /* 0x000fe40000000800 */
[----:B------:R-:W-:-:S07]  /*0da0*/  MOV R88, UR4 ;  /* 0x0000000400587c02 */ /* 0x000fce0008000f00 */
.L_x_8:
[----:B------:R-:W-:Y:S02]  /*0db0*/  ULDC.64 UR4, c[0x0][0x5a0] ;  /* 0x0001680000047ab9 */ /* 0x000fe40000000a00 */
[----:B------:R-:W-:-:S04]  /*0dc0*/  ISETP.NE.U32.AND P0, PT, RZ, UR4, PT ;  /* 0x00000004ff007c0c */ /* 0x000fc8000bf05070 */
[----:B------:R-:W-:-:S13]  /*0dd0*/  ISETP.NE.AND.EX P0, PT, RZ, UR5, PT, P0 ;  /* 0x00000005ff007c0c */ /* 0x000fda000bf05300 */
[----:B------:R-:W-:Y:S05]  /*0de0*/  @!P0 BRA `(.L_x_10) ;  /* 0x00000000001c8947 */ /* 0x000fea0003800000 */
[----:B0-----:R-:W0:Y:S02]  /*0df0*/  LDC.64 R6, c[0x0][0x5a0] ;  /* 0x00016800ff067b82 */ /* 0x001e240000000a00 */
[----:B0-----:R-:W2:Y:S02]  /*0e00*/  LDG.E.64 R6, desc[UR36][R6.64] ;  /* 0x0000002406067981 */ /* 0x001ea4000c1e1b00 */
[----:B--2---:R-:W-:-:S04]  /*0e10*/  ISETP.NE.U32.AND P0, PT, R6, RZ, PT ;  /* 0x000000ff0600720c */ /* 0x004fc80003f05070 */
[----:B------:R-:W-:-:S13]  /*0e20*/  ISETP.NE.AND.EX P0, PT, R7, RZ, PT, P0 ;  /* 0x000000ff0700720c */ /* 0x000fda0003f05300 */
[----:B------:R-:W-:Y:S05]  /*0e30*/  @!P0 BRA `(.L_x_10) ;  /* 0x0000000000088947 */ /* 0x000fea0003800000 */
[----:B-1----:R0:W5:Y:S01]  /*0e40*/  LD.E R89, desc[UR36][R6.64] ;  /* 0x0000002406597980 */ /* 0x002162000c101900 */
[----:B------:R-:W-:Y:S05]  /*0e50*/  BRA `(.L_x_11) ;  /* 0x0000000000247947 */ /* 0x000fea0003800000 */
.L_x_10:
[----:B------:R-:W-:Y:S02]  /*0e60*/  ULDC.64 UR4, c[0x0][0x590] ;  /* 0x0001640000047ab9 */ /* 0x000fe40000000a00 */
[----:B------:R-:W-:-:S04]  /*0e70*/  ISETP.NE.U32.AND P0, PT, RZ, UR4, PT ;  /* 0x00000004ff007c0c */ /* 0x000fc8000bf05070 */
[----:B------:R-:W-:-:S13]  /*0e80*/  ISETP.NE.AND.EX P0, PT, RZ, UR5, PT, P0 ;  /* 0x00000005ff007c0c */ /* 0x000fda000bf05300 */
[----:B------:R-:W-:Y:S05]  /*0e90*/  @!P0 BRA `(.L_x_12) ;  /* 0x00000000000c8947 */ /* 0x000fea0003800000 */
[----:B0-----:R-:W1:Y:S02]  /*0ea0*/  LDC.64 R6, c[0x0][0x590] ;  /* 0x00016400ff067b82 */ /* 0x001e640000000a00 */
[----:B-1----:R1:W5:Y:S01]  /*0eb0*/  LDG.E R89, desc[UR36][R6.64] ;  /* 0x0000002406597981 */ /* 0x002362000c1e1900 */
[----:B------:R-:W-:Y:S05]  /*0ec0*/  BRA `(.L_x_11) ;  /* 0x0000000000087947 */ /* 0x000fea0003800000 */
.L_x_12:
[----:B------:R-:W-:Y:S02]  /*0ed0*/  ULDC UR4, c[0x0][0x584] ;  /* 0x0001610000047ab9 */ /* 0x000fe40000000800 */
[----:B-1----:R-:W-:-:S07]  /*0ee0*/  IMAD.U32 R89, RZ, RZ, UR4 ;  /* 0x00000004ff597e24 */ /* 0x002fce000f8e00ff */
.L_x_11:
[----:B------:R-:W-:-:S13]  /*0ef0*/  LOP3.LUT P0, RZ, R0, 0xff, RZ, 0xc0, !PT ;  /* 0x000000ff00ff7812 */ /* 0x000fda000780c0ff */
[----:B------:R-:W-:Y:S05]  /*0f00*/  @!P0 EXIT ;  /* 0x000000000000894d */ /* 0x000fea0003800000 */
[----:B------:R-:W2:Y:S01]  /*0f10*/  LDC R94, c[0x0][0x658] ;  /* 0x00019600ff5e7b82 */ /* 0x000ea20000000800 */
[----:B------:R-:W-:Y:S01]  /*0f20*/  LOP3.LUT R14, R14, 0x1, RZ, 0xc0, !PT ;  /* 0x000000010e0e7812 */ /* 0x000fe200078ec0ff */
[----:B------:R-:W-:Y:S01]  /*0f30*/  ULDC.64 UR6, c[0x0][0x288] ;  /* 0x0000a20000067ab9 */ /* 0x000fe20000000a00 */
[----:B------:R-:W-:Y:S01]  /*0f40*/  SHF.R.U32.HI R0, RZ, 0x2, R4 ;  /* 0x00000002ff007819 */ /* 0x000fe20000011604 */
[----:B------:R-:W-:Y:S01]  /*0f50*/  UIADD3 UR4, UR7, 0x3f, URZ ;  /* 0x0000003f07047890 */ /* 0x000fe2000fffe03f */
[----:B------:R-:W-:Y:S01]  /*0f60*/  SHF.R.U32.HI R5, RZ, 0x1, R5 ;  /* 0x00000001ff057819 */ /* 0x000fe20000011605 */
[----:B------:R-:W-:Y:S01]  /*0f70*/  IMAD.SHL.U32 R3, R14, 0x40, RZ ;  /* 0x000000400e037824 */ /* 0x000fe200078e00ff */
[----:B------:R-:W-:Y:S01]  /*0f80*/  LOP3.LUT R0, R0, 0x7, RZ, 0xc0, !PT ;  /* 0x0000000700007812 */ /* 0x000fe200078ec0ff */
[----:B------:R-:W3:Y:S01]  /*0f90*/  LDC.64 R90, c[0x0][0x5c8] ;  /* 0x00017200ff5a7b82 */ /* 0x000ee20000000a00 */
[----:B------:R-:W-:Y:S01]  /*0fa0*/  USHF.R.S32.HI UR5, URZ, 0x1f, UR4 ;  /* 0x0000001f3f057899 */ /* 0x000fe20008011404 */
[----:B------:R-:W-:Y:S01]  /*0fb0*/  LOP3.LUT R5, R5, 0x30, RZ, 0xc0, !PT ;  /* 0x0000003005057812 */ /* 0x000fe200078ec0ff */
[----:B01----:R-:W-:Y:S01]  /*0fc0*/  IMAD.MOV.U32 R7, RZ, RZ, 0x1 ;  /* 0x00000001ff077424 */ /* 0x003fe200078e00ff */
[--C-:B------:R-:W-:Y:S01]  /*0fd0*/  LOP3.LUT R22, R3, 0x40, R0.reuse, 0xe2, !PT ;  /* 0x0000004003167812 */ /* 0x100fe200078ee200 */
[----:B------:R-:W-:Y:S01]  /*0fe0*/  ULEA.HI UR5, UR5, UR4, URZ, 0x6 ;  /* 0x0000000405057291 */ /* 0x000fe2000f8f303f */
[-C--:B------:R-:W-:Y:S01]  /*0ff0*/  IADD3 R3, RZ, -R5.reuse, -R0 ;  /* 0x80000005ff037210 */ /* 0x080fe20007ffe800 */
[----:B------:R-:W-:Y:S01]  /*1000*/  IMAD.U32 R6, RZ, RZ, UR6 ;  /* 0x00000006ff067e24 */ /* 0x000fe2000f8e00ff */
[----:B------:R-:W0:Y:S01]  /*1010*/  LDC R98, c[0x0][0x600] ;  /* 0x00018000ff627b82 */ /* 0x000e220000000800 */
[----:B------:R-:W-:Y:S01]  /*1020*/  LOP3.LUT R22, R22, R5, RZ, 0xfc, !PT ;  /* 0x0000000516167212 */ /* 0x000fe200078efcff */
[----:B------:R-:W-:Y:S01]  /*1030*/  IMAD.MOV.U32 R5, RZ, RZ, -0x1 ;  /* 0xffffffffff057424 */ /* 0x000fe200078e00ff */
[----:B------:R-:W-:Y:S01]  /*1040*/  USHF.R.S32.HI UR43, URZ, 0x6, UR5 ;  /* 0x000000063f2b7899 */ /* 0x000fe20008011405 */
[----:B------:R-:W-:Y:S01]  /*1050*/  LOP3.LUT R95, R4, 0x3, RZ, 0xc0, !PT ;  /* 0x00000003045f7812 */ /* 0x000fe200078ec0ff */
[----:B------:R-:W-:Y:S01]  /*1060*/  IMAD R3, R14, -0x40, R3 ;  /* 0xffffffc00e037824 */ /* 0x000fe200078e0203 */
[C---:B------:R-:W-:Y:S01]  /*1070*/  LOP3.LUT R97, R4.reuse, 0x80, RZ, 0xc0, !PT ;  /* 0x0000008004617812 */ /* 0x040fe200078ec0ff */
[----:B------:R-:W-:Y:S01]  /*1080*/  UISETP.LT.AND UP0, UPT, UR43, 0x1, UPT ;  /* 0x000000012b00788c */ /* 0x000fe2000bf01270 */
[-C--:B--2---:R-:W-:Y:S01]  /*1090*/  SHF.L.U32 R5, R5, R94.reuse, RZ ;  /* 0x0000005e05057219 */ /* 0x084fe200000006ff */
[----:B------:R-:W-:Y:S01]  /*10a0*/  ULDC UR4, c[0x0][0x284] ;  /* 0x0000a10000047ab9 */ /* 0x000fe20000000800 */
[----:B------:R-:W-:Y:S01]  /*10b0*/  IMAD R95, R95, -0x2, R6 ;  /* 0xfffffffe5f5f7824 */ /* 0x000fe200078e0206 */
[----:B------:R-:W-:Y:S01]  /*10c0*/  USEL UR44, UR43, 0x1, UP0 ;  /* 0x000000012b2c7887 */ /* 0x000fe20008000000 */
[----:B------:R-:W-:Y:S01]  /*10d0*/  SHF.L.U32 R94, R7, R94, RZ ;  /* 0x0000005e075e7219 */ /* 0x000fe200000006ff */
[----:B------:R-:W-:Y:S01]  /*10e0*/  VIADD R100, R3, UR4 ;  /* 0x0000000403647c36 */ /* 0x000fe20008000000 */
[----:B------:R-:W-:Y:S01]  /*10f0*/  SHF.L.U32 R96, R4, 0x1, RZ ;  /* 0x0000000104607819 */ /* 0x000fe200000006ff */
[----:B------:R-:W-:Y:S01]  /*1100*/  IMAD.MOV.U32 R23, RZ, RZ, RZ ;  /* 0x000000ffff177224 */ /* 0x000fe200078e00ff */
[C-C-:B---3--:R-:W-:Y:S01]  /*1110*/  SHF.L.U64.HI R92, R90.reuse, 0x7, R91.reuse ;  /* 0x000000075a5c7819 */ /* 0x148fe2000001025b */
[----:B------:R-:W-:Y:S01]  /*1120*/  UIADD3 UR44, UR43, -UR44, URZ ;  /* 0x8000002c2b2c7290 */ /* 0x000fe2000fffe03f */
[C---:B------:R-:W-:Y:S01]  /*1130*/  SHF.L.U64.HI R93, R90.reuse, 0x3, R91 ;  /* 0x000000035a5d7819 */ /* 0x040fe2000001025b */
[----:B------:R-:W-:Y:S01]  /*1140*/  IMAD.SHL.U32 R91, R90, 0x80, RZ ;  /* 0x000000805a5b7824 */ /* 0x000fe200078e00ff */
[----:B------:R-:W-:Y:S01]  /*1150*/  LOP3.LUT R116, R18, 0x1, RZ, 0xfc, !PT ;  /* 0x0000000112747812 */ /* 0x000fe200078efcff */
[----:B------:R-:W-:Y:S01]  /*1160*/  IMAD.SHL.U32 R90, R90, 0x8, RZ ;  /* 0x000000085a5a7824 */ /* 0x000fe200078e00ff */
[----:B------:R-:W-:Y:S01]  /*1170*/  SHF.R.U32.HI R97, RZ, 0x7, R97 ;  /* 0x00000007ff617819 */ /* 0x000fe20000011661 */
[----:B------:R-:W-:Y:S01]  /*1180*/  UMOV UR40, URZ ;  /* 0x0000003f00287c82 */ /* 0x000fe20008000000 */
[----:B0-----:R-:W-:Y:S01]  /*1190*/  VIADD R98, R98, 0xffffffff ;  /* 0xffffffff62627836 */ /* 0x001fe20000000000 */
[----:B------:R-:W-:Y:S01]  /*11a0*/  LOP3.LUT R99, RZ, R5, RZ, 0x33, !PT ;  /* 0x00000005ff637212 */ /* 0x000fe200078e33ff */
[----:B------:R-:W-:-:S06]  /*11b0*/  UMOV UR42, URZ ;  /* 0x0000003f002a7c82 */ /* 0x000fcc0008000000 */
.L_x_156:
[----:B0-----:R-:W0:Y:S01]  /*11c0*/  SHFL.IDX PT, R0, R97, RZ, 0x1f ;  /* 0x00001fff61007589 */ /* 0x001e2200000e0000 */
[----:B-1----:R-:W1:Y:S01]  /*11d0*/  S2UR UR7, SR_CgaCtaId ;  /* 0x00000000000779c3 */ /* 0x002e620000008800 */
[----:B------:R-:W-:Y:S01]  /*11e0*/  UMOV UR6, 0x400 ;  /* 0x0000040000067882 */ /* 0x000fe20000000000 */
[----:B0-----:R-:W-:Y:S01]  /*11f0*/  R2UR UR4, R0 ;  /* 0x00000000000472ca */ /* 0x001fe200000e0000 */
[----:B-1----:R-:W-:-:S12]  /*1200*/  ULEA UR46, UR7, UR6, 0x18 ;  /* 0x00000006072e7291 */ /* 0x002fd8000f8ec03f */
[----:B------:R-:W-:-:S04]  /*1210*/  ULEA.HI UR5, UR4, UR4, URZ, 0x1 ;  /* 0x0000000404057291 */ /* 0x000fc8000f8f083f */
[----:B------:R-:W-:-:S04]  /*1220*/  ULOP3.LUT UR5, UR5, 0x7fffe, URZ, 0xc0, !UPT ;  /* 0x0007fffe05057892 */ /* 0x000fc8000f8ec03f */
[----:B------:R-:W-:-:S03]  /*1230*/  UIADD3 UR5, UR4, -UR5, URZ ;  /* 0x8000000504057290 */ /* 0x000fc6000fffe03f */
[----:B------:R-:W-:Y:S01]  /*1240*/  ULDC UR4, c[0x0][0x28c] ;  /* 0x0000a30000047ab9 */ /* 0x000fe20000000800 */
[----:B------:R-:W-:Y:S01]  /*1250*/  ULEA UR5, UR5, UR46, 0xd ;  /* 0x0000002e05057291 */ /* 0x000fe2000f8e683f */
[----:B------:R-:W-:-:S03]  /*1260*/  ISETP.LT.AND P0, PT, RZ, UR4, PT ;  /* 0x00000004ff007c0c */ /* 0x000fc6000bf01270 */
[----:B------:R-:W-:-:S04]  /*1270*/  UIADD3 UR5, UR5, 0x100, URZ ;  /* 0x0000010005057890 */ /* 0x000fc8000fffe03f */
[----:B------:R-:W-:-:S04]  /*1280*/  USHF.R.U32.HI UR5, URZ, 0x4, UR5 ;  /* 0x000000043f057899 */ /* 0x000fc80008011605 */
[----:B------:R-:W-:-:S04]  /*1290*/  ULOP3.LUT UR5, UR5, 0x3fff, URZ, 0xc0, !UPT ;  /* 0x00003fff05057892 */ /* 0x000fc8000f8ec03f */
[----:B------:R-:W-:Y:S01]  /*12a0*/  ULOP3.LUT UR45, UR5, 0x10000, URZ, 0xfc, !UPT ;  /* 0x00010000052d7892 */ /* 0x000fe2000f8efc3f */
[----:B--234-:R-:W-:Y:S11]  /*12b0*/  @P0 BRA `(.L_x_13) ;  /* 0x0000000000400947 */ /* 0x01cff60003800000 */
[----:B------:R-:W-:Y:S01]  /*12c0*/  MOV R0, 0x0 ;  /* 0x0000000000007802 */ /* 0x000fe20000000f00 */
[----:B------:R-:W-:Y:S01]  /*12d0*/  ULDC.64 UR4, c[0x4][0x68] ;  /* 0x01001a0000047ab9 */ /* 0x000fe20000000a00 */
[----:B------:R-:W-:Y:S01]  /*12e0*/  ULDC.64 UR6, c[0x4][0x8] ;  /* 0x0100020000067ab9 */ /* 0x000fe20000000a00 */
[----:B------:R-:W-:Y:S01]  /*12f0*/  IMAD.U32 R4, RZ, RZ, UR4 ;  /* 0x00000004ff047e24 */ /* 0x000fe2000f8e00ff */
[----:B------:R0:W1:Y:S01]  /*1300*/  LDC.64 R14, c[0x4][R0] ;  /* 0x01000000000e7b82 */ /* 0x0000620000000a00 */
[----:B------:R-:W-:Y:S01]  /*1310*/  IMAD.U32 R5, RZ, RZ, UR5 ;  /* 0x00000005ff057e24 */ /* 0x000fe2000f8e00ff */
[----:B------:R-:W-:Y:S01]  /*1320*/  ULDC.64 UR4, c[0x4][0x70] ;  /* 0x01001c0000047ab9 */ /* 0x000fe20000000a00 */
[----:B------:R-:W-:Y:S01]  /*1330*/  MOV R10, UR6 ;  /* 0x00000006000a7c02 */ /* 0x000fe20008000f00 */
[----:B------:R-:W-:Y:S02]  /*1340*/  IMAD.U32 R6, RZ, RZ, UR4 ;  /* 0x00000004ff067e24 */ /* 0x000fe4000f8e00ff */
[----:B------:R-:W-:-:S02]  /*1350*/  IMAD.U32 R7, RZ, RZ, UR5 ;  /* 0x00000005ff077e24 */ /* 0x000fc4000f8e00ff */
[----:B------:R-:W-:Y:S02]  /*1360*/  IMAD.U32 R11, RZ, RZ, UR7 ;  /* 0x00000007ff0b7e24 */ /* 0x000fe4000f8e00ff */
[----:B------:R-:W-:Y:S02]  /*1370*/  IMAD.MOV.U32 R8, RZ, RZ, 0x1e1 ;  /* 0x000001e1ff087424 */ /* 0x000fe400078e00ff */
[----:B------:R-:W-:Y:S02]  /*1380*/  IMAD.MOV.U32 R12, RZ, RZ, 0x1 ;  /* 0x00000001ff0c7424 */ /* 0x000fe400078e00ff */
[----:B0-----:R-:W-:-:S07]  /*1390*/  IMAD.MOV.U32 R13, RZ, RZ, RZ ;  /* 0x000000ffff0d7224 */ /* 0x001fce00078e00ff */
[----:B------:R-:W-:-:S07]  /*13a0*/  LEPC R20, `(.L_x_13) ;  /* 0x000000001014794e */ /* 0x000fce0000000000 */
[----:B-1---5:R-:W-:Y:S05]  /*13b0*/  CALL.ABS.NOINC R14 ;  /* 0x000000000e007343 */ /* 0x022fea0003c00000 */
.L_x_13:
[----:B------:R-:W-:-:S13]  /*13c0*/  ISETP.NE.AND P0, PT, R116, 0x3, PT ;  /* 0x000000037400780c */ /* 0x000fda0003f05270 */
[----:B------:R-:W-:Y:S05]  /*13d0*/  @!P0 BRA `(.L_x_14) ;  /* 0x0000000000048947 */ /* 0x000fea0003800000 */
[----:B------:R-:W-:Y:S01]  /*13e0*/  BPT.TRAP 0x1 ;  /* 0x000000040000795c */ /* 0x000fe20000300000 */
.L_x_14:
[----:B------:R-:W-:Y:S02]  /*13f0*/  IMAD.U32 R3, RZ, RZ, UR42 ;  /* 0x0000002aff037e24 */ /* 0x000fe4000f8e00ff */
[----:B------:R-:W-:-:S03]  /*1400*/  IMAD.U32 R0, RZ, RZ, UR40 ;  /* 0x00000028ff007e24 */ /* 0x000fc6000f8e00ff */
[----:B------:R-:W-:Y:S02]  /*1410*/  LEA R3, R3, UR46, 0x3 ;  /* 0x0000002e03037c11 */ /* 0x000fe4000f8e18ff */
[----:B------:R-:W-:-:S04]  /*1420*/  SHF.L.U32 R0, R0, 0x1f, RZ ;  /* 0x0000001f00007819 */ /* 0x000fc800000006ff */
[----:B------:R0:W1:Y:S01]  /*1430*/  SYNCS.PHASECHK.TRANS64.TRYWAIT P1, [R3+URZ], R0 ;  /* 0x00000000030075a7 */ /* 0x000062000802017f */
[----:B------:R-:W-:Y:S05]  /*1440*/  @!P0 BRA `(.L_x_15) ;  /* 0x0000000000048947 */ /* 0x000fea0003800000 */
[----:B------:R-:W-:Y:S01]  /*1450*/  BPT.TRAP 0x1 ;  /* 0x000000040000795c */ /* 0x000fe20000300000 */
.L_x_15:
[----:B------:R-:W-:-:S05]  /*1460*/  IMAD.U32 R4, RZ, RZ, UR44 ;  /* 0x0000002cff047e24 */ /* 0x000fca000f8e00ff */
[----:B------:R-:W-:Y:S01]  /*1470*/  ISETP.GE.AND P2, PT, R4, 0x1, PT ;  /* 0x000000010400780c */ /* 0x000fe20003f46270 */
[----:B-1----:R-:W-:-:S12]  /*1480*/  @P1 BRA `(.L_x_16) ;  /* 0x0000000000081947 */ /* 0x002fd80003800000 */
[----:B------:R-:W1:Y:S02]  /*1490*/  SYNCS.PHASECHK.TRANS64.TRYWAIT P1, [R3+URZ], R0 ;  /* 0x00000000030075a7 */ /* 0x000e64000802017f */
[----:B-1----:R-:W-:Y:S05]  /*14a0*/  @!P1 BRA `(.L_x_17) ;  /* 0x0000006800dc9947 */ /* 0x002fea0003800000 */
.L_x_16:
[----:B------:R-:W-:Y:S05]  /*14b0*/  WARPSYNC.ALL ;  /* 0x0000000000007948 */ /* 0x000fea0003800000 */
[----:B------:R-:W-:Y:S01]  /*14c0*/  UIADD3 UR4, UR46, 0x20100, URZ ;  /* 0x000201002e047890 */ /* 0x000fe2000fffe03f */
[----:B------:R-:W-:Y:S01]  /*14d0*/  WARPGROUP.ARRIVE ;  /* 0x00000000000079c5 */ /* 0x000fe20000000000 */
[----:B------:R-:W-:Y:S02]  /*14e0*/  ULEA UR6, UR42, UR45, 0xc ;  /* 0x0000002d2a067291 */ /* 0x000fe4000f8e603f */
[----:B------:R-:W-:Y:S01]  /*14f0*/  USHF.R.U32.HI UR4, URZ, 0x4, UR4 ;  /* 0x000000043f047899 */ /* 0x000fe20008011604 */
[----:B------:R-:W-:Y:S01]  /*1500*/  UMOV UR13, 0x40000040 ;  /* 0x40000040000d7882 */ /* 0x000fe20000000000 */
[----:B------:R-:W-:-:S02]  /*1510*/  UMOV UR15, 0x40000040 ;  /* 0x40000040000f7882 */ /* 0x000fc40000000000 */
[----:B------:R-:W-:Y:S01]  /*1520*/  ULOP3.LUT UR4, UR4, 0x3fff, URZ, 0xc0, !UPT ;  /* 0x00003fff04047892 */ /* 0x000fe2000f8ec03f */
[----:B------:R-:W-:Y:S01]  /*1530*/  UMOV UR12, UR6 ;  /* 0x00000006000c7c82 */ /* 0x000fe20008000000 */
[----:B------:R-:W-:Y:S02]  /*1540*/  UIADD3 UR5, UR6, 0x400, URZ ;  /* 0x0000040006057890 */ /* 0x000fe4000fffe03f */
[----:B------:R-:W-:Y:S02]  /*1550*/  ULOP3.LUT UR8, UR4, 0x10000, URZ, 0xfc, !UPT ;  /* 0x0001000004087892 */ /* 0x000fe4000f8efc3f */
[----:B------:R-:W-:Y:S02]  /*1560*/  UIADD3 UR7, UR6, 0x806, URZ ;  /* 0x0000080606077890 */ /* 0x000fe4000fffe03f */
[----:B------:R-:W-:Y:S02]  /*1570*/  ULEA UR4, UR42, UR8, 0xa ;  /* 0x000000082a047291 */ /* 0x000fe4000f8e503f */
[----:B------:R-:W-:-:S02]  /*1580*/  UIADD3 UR10, UR6, 0xc06, URZ ;  /* 0x00000c06060a7890 */ /* 0x000fc4000fffe03f */
[----:B------:R-:W-:-:S03]  /*1590*/  UIADD3 UR9, UR4, 0x206, URZ ;  /* 0x0000020604097890 */ /* 0x000fc6000fffe03f */
[----:B------:R-:W-:Y:S02]  /*15a0*/  UMOV UR14, UR4 ;  /* 0x00000004000e7c82 */ /* 0x000fe40008000000 */
[----:B------:R-:W-:Y:S01]  /*15b0*/  HGMMA.64x64x8.F32.TF32 R56, gdesc[UR12], RZ, !UPT, gsb0 ;  /* 0x04e000000c3879f0 */ /* 0x000fe2000c0028ff */
[----:B------:R-:W-:Y:S01]  /*15c0*/  UMOV UR12, UR5 ;  /* 0x00000005000c7c82 */ /* 0x000fe20008000000 */
[----:B------:R-:W-:Y:S01]  /*15d0*/  UMOV UR13, 0x40000040 ;  /* 0x40000040000d7882 */ /* 0x000fe20000000000 */
[----:B------:R-:W-:Y:S01]  /*15e0*/  UIADD3 UR5, UR6, 0x402, URZ ;  /* 0x0000040206057890 */ /* 0x000fe2000fffe03f */
[----:B------:R-:W-:Y:S02]  /*15f0*/  WARPGROUP.DEPBAR.LE gsb0, 0x0 ;  /* 0x00008000000079c5 */ /* 0x000fe40000010000 */
[----:B------:R-:W-:-:S06]  /*1600*/  WARPGROUP.ARRIVE ;  /* 0x00000000000079c5 */ /* 0x000fcc0000000000 */
[----:B------:R-:W-:Y:S01]  /*1610*/  HGMMA.64x64x8.F32.TF32 R24, gdesc[UR12], RZ, !UPT, gsb0 ;  /* 0x04e000000c1879f0 */ /* 0x000fe2000c0028ff */
[----:B------:R-:W-:Y:S02]  /*1620*/  UIADD3 UR12, UR6, 0x2, URZ ;  /* 0x00000002060c7890 */ /* 0x000fe4000fffe03f */
[----:B------:R-:W-:Y:S01]  /*1630*/  UIADD3 UR14, UR4, 0x2, URZ ;  /* 0x00000002040e7890 */ /* 0x000fe2000fffe03f */
[----:B------:R-:W-:Y:S01]  /*1640*/  UMOV UR13, 0x40000040 ;  /* 0x40000040000d7882 */ /* 0x000fe20000000000 */
[----:B------:R-:W-:Y:S01]  /*1650*/  UMOV UR15, 0x40000040 ;  /* 0x40000040000f7882 */ /* 0x000fe20000000000 */
[----:B------:R-:W-:Y:S02]  /*1660*/  WARPGROUP.DEPBAR.LE gsb0, 0x0 ;  /* 0x00008000000079c5 */ /* 0x000fe40000010000 */
[----:B------:R-:W-:-:S06]  /*1670*/  WARPGROUP.ARRIVE ;  /* 0x00000000000079c5 */ /* 0x000fcc0000000000 */
[----:B------:R-:W-:Y:S01]  /*1680*/  HGMMA.64x64x8.F32.TF32 R56, gdesc[UR12], R56, gsb0 ;  /* 0x04e000000c3879f0 */ /* 0x000fe20008002838 */
[----:B------:R-:W-:Y:S01]  /*1690*/  UMOV UR12, UR5 ;  /* 0x00000005000c7c82 */ /* 0x000fe20008000000 */
[----:B------:R-:W-:Y:S01]  /*16a0*/  UMOV UR13, 0x40000040 ;  /* 0x40000040000d7882 */ /* 0x000fe20000000000 */
[----:B------:R-:W-:Y:S01]  /*16b0*/  UIADD3 UR5, UR6, 0x404, URZ ;  /* 0x0000040406057890 */ /* 0x000fe2000fffe03f */
[----:B------:R-:W-:Y:S02]  /*16c0*/  WARPGROUP.DEPBAR.LE gsb0, 0x0 ;  /* 0x00008000000079c5 */ /* 0x000fe40000010000 */
[----:B------:R-:W-:-:S06]  /*16d0*/  WARPGROUP.ARRIVE ;  /* 0x00000000000079c5 */ /* 0x000fcc0000000000 */
[----:B------:R-:W-:Y:S01]  /*16e0*/  HGMMA.64x64x8.F32.TF32 R24, gdesc[UR12], R24, gsb0 ;  /* 0x04e000000c1879f0 */ /* 0x000fe20008002818 */
        /* <DEDUP_REMOVED lines=56> */
[----:B------:R-:W-:Y:S01]  /*1a70*/  UMOV UR4, UR7 ;  /* 0x0000000700047c82 */ /* 0x000fe20008000000 */
[----:B------:R-:W-:Y:S01]  /*1a80*/  UMOV UR6, UR9 ;  /* 0x0000000900067c82 */ /* 0x000fe20008000000 */
[----:B------:R-:W-:Y:S01]  /*1a90*/  UMOV UR7, 0x40000040 ;  /* 0x4000004000077882 */ /* 0x000fe20000000000 */
[----:B------:R-:W-:Y:S02]  /*1aa0*/  WARPGROUP.DEPBAR.LE gsb0, 0x0 ;  /* 0x00008000000079c5 */ /* 0x000fe40000010000 */
[----:B------:R-:W-:-:S06]  /*1ab0*/  WARPGROUP.ARRIVE ;  /* 0x00000000000079c5 */ /* 0x000fcc0000000000 */
[----:B------:R-:W-:Y:S01]  /*1ac0*/  HGMMA.64x64x8.F32.TF32 R56, gdesc[UR12], R56, gsb0 ;  /* 0x04e000000c3879f0 */ /* 0x000fe20008002838 */
[----:B------:R-:W-:Y:S01]  /*1ad0*/  UMOV UR12, UR5 ;  /* 0x00000005000c7c82 */ /* 0x000fe20008000000 */
[----:B------:R-:W-:Y:S01]  /*1ae0*/  UMOV UR13, 0x40000040 ;  /* 0x40000040000d7882 */ /* 0x000fe20000000000 */
[----:B------:R-:W-:Y:S01]  /*1af0*/  UMOV UR5, 0x40000040 ;  /* 0x4000004000057882 */ /* 0x000fe20000000000 */
[----:B------:R-:W-:Y:S02]  /*1b00*/  WARPGROUP.DEPBAR.LE gsb0, 0x0 ;  /* 0x00008000000079c5 */ /* 0x000fe40000010000 */
[----:B------:R-:W-:-:S06]  /*1b10*/  WARPGROUP.ARRIVE ;  /* 0x00000000000079c5 */ /* 0x000fcc0000000000 */
[----:B------:R-:W-:Y:S03]  /*1b20*/  HGMMA.64x64x8.F32.TF32 R24, gdesc[UR12], R24, gsb0 ;  /* 0x04e000000c1879f0 */ /* 0x000fe60008002818 */
[----:B------:R-:W-:Y:S02]  /*1b30*/  WARPGROUP.DEPBAR.LE gsb0, 0x0 ;  /* 0x00008000000079c5 */ /* 0x000fe40000010000 */
[----:B------:R-:W-:-:S06]  /*1b40*/  WARPGROUP.ARRIVE ;  /* 0x00000000000079c5 */ /* 0x000fcc0000000000 */
[----:B------:R-:W-:Y:S01]  /*1b50*/  HGMMA.64x64x8.F32.TF32 R56, gdesc[UR4], R56, gsb0 ;  /* 0x04e00000043879f0 */ /* 0x000fe20008002838 */
[----:B------:R-:W-:Y:S01]  /*1b60*/  UMOV UR4, UR10 ;  /* 0x0000000a00047c82 */ /* 0x000fe20008000000 */
[----:B------:R-:W-:Y:S01]  /*1b70*/  UMOV UR5, 0x40000040 ;  /* 0x4000004000057882 */ /* 0x000fe20000000000 */
[----:B------:R-:W-:Y:S02]  /*1b80*/  WARPGROUP.DEPBAR.LE gsb0, 0x0 ;  /* 0x00008000000079c5 */ /* 0x000fe40000010000 */
[----:B------:R-:W-:-:S06]  /*1b90*/  WARPGROUP.ARRIVE ;  /* 0x00000000000079c5 */ /* 0x000fcc0000000000 */
[----:B------:R-:W-:Y:S03]  /*1ba0*/  HGMMA.64x64x8.F32.TF32 R24, gdesc[UR4], R24, gsb0 ;  /* 0x04e00000041879f0 */ /* 0x000fe60008002818 */
[----:B------:R-:W-:Y:S02]  /*1bb0*/  WARPGROUP.DEPBAR.LE gsb0, 0x0 ;  /* 0x00008000000079c5 */ /* 0x000fe40000010000 */
[----:B------:R-:W-:Y:S05]  /*1bc0*/  @!P2 BRA `(.L_x_18) ;  /* 0x00000008004ca947 */ /* 0x000fea0003800000 */
[----:B------:R-:W-:Y:S01]  /*1bd0*/  UIADD3 UR13, UR42, 0x1, URZ ;  /* 0x000000012a0d7890 */ /* 0x000fe2000fffe03f */
[----:B01----:R-:W-:Y:S01]  /*1be0*/  MOV R0, UR44 ;  /* 0x0000002c00007c02 */ /* 0x003fe20008000f00 */
[----:B------:R-:W-:Y:S02]  /*1bf0*/  UMOV UR9, UR42 ;  /* 0x0000002a00097c82 */ /* 0x000fe40008000000 */
[----:B------:R-:W-:-:S04]  /*1c00*/  UISETP.NE.AND UP0, UPT, UR13, 0x2, UPT ;  /* 0x000000020d00788c */ /* 0x000fc8000bf05270 */
[----:B------:R-:W-:Y:S02]  /*1c10*/  USEL UR4, URZ, 0x1, UP0 ;  /* 0x000000013f047887 */ /* 0x000fe40008000000 */
[----:B------:R-:W-:Y:S02]  /*1c20*/  USEL UR13, UR13, URZ, UP0 ;  /* 0x0000003f0d0d7287 */ /* 0x000fe40008000000 */
[----:B------:R-:W-:-:S06]  /*1c30*/  ULOP3.LUT UR4, UR40, UR4, URZ, 0x3c, !UPT ;  /* 0x0000000428047292 */ /* 0x000fcc000f8e3c3f */
[----:B------:R-:W-:-:S07]  /*1c40*/  IMAD.U32 R5, RZ, RZ, UR4 ;  /* 0x00000004ff057e24 */ /* 0x000fce000f8e00ff */
.L_x_25:
[----:B01----:R-:W-:Y:S05]  /*1c50*/  @!P0 BRA `(.L_x_19) ;  /* 0x0000000000048947 */ /* 0x003fea0003800000 */
[----:B------:R-:W-:Y:S01]  /*1c60*/  BPT.TRAP 0x1 ;  /* 0x000000040000795c */ /* 0x000fe20000300000 */
.L_x_19:
[----:B------:R-:W0:Y:S01]  /*1c70*/  S2UR UR4, SR_CgaCtaId ;  /* 0x00000000000479c3 */ /* 0x000e220000008800 */
[----:B------:R-:W-:Y:S01]  /*1c80*/  UMOV UR10, 0x400 ;  /* 0x00000400000a7882 */ /* 0x000fe20000000000 */
[----:B------:R-:W-:Y:S01]  /*1c90*/  SHF.L.U32 R3, R5, 0x1f, RZ ;  /* 0x0000001f05037819 */ /* 0x000fe200000006ff */
[----:B0-----:R-:W-:-:S04]  /*1ca0*/  ULEA UR10, UR4, UR10, 0x18 ;  /* 0x0000000a040a7291 */ /* 0x001fc8000f8ec03f */
[----:B------:R-:W-:-:S09]  /*1cb0*/  ULEA UR4, UR13, UR10, 0x3 ;  /* 0x0000000a0d047291 */ /* 0x000fd2000f8e183f */
[----:B------:R0:W1:Y:S01]  /*1cc0*/  SYNCS.PHASECHK.TRANS64.TRYWAIT P1, [UR4], R3 ;  /* 0x00000003ff0075a7 */ /* 0x0000620008020144 */
[----:B------:R-:W-:Y:S05]  /*1cd0*/  @!P0 BRA `(.L_x_20) ;  /* 0x0000000000048947 */ /* 0x000fea0003800000 */
[----:B------:R-:W-:Y:S01]  /*1ce0*/  BPT.TRAP 0x1 ;  /* 0x000000040000795c */ /* 0x000fe20000300000 */
.L_x_20:
[----:B-1----:R-:W-:Y:S05]  /*1cf0*/  @P1 BRA `(.L_x_21) ;  /* 0x0000000000081947 */ /* 0x002fea0003800000 */
[----:B------:R-:W1:Y:S02]  /*1d00*/  SYNCS.PHASECHK.TRANS64.TRYWAIT P1, [UR4], R3 ;  /* 0x00000003ff0075a7 */ /* 0x000e640008020144 */
[----:B-1----:R-:W-:Y:S05]  /*1d10*/  @!P1 BRA `(.L_x_22) ;  /* 0x0000006000d49947 */ /* 0x002fea0003800000 */
.L_x_21:
[----:B------:R-:W-:Y:S01]  /*1d20*/  ULEA UR12, UR13, UR8, 0xa ;  /* 0x000000080d0c7291 */ /* 0x000fe2000f8e503f */
[----:B------:R-:W-:Y:S01]  /*1d30*/  WARPGROUP.ARRIVE ;  /* 0x00000000000079c5 */ /* 0x000fe20000000000 */
[----:B------:R-:W-:Y:S01]  /*1d40*/  ULEA UR11, UR13, UR45, 0xc ;  /* 0x0000002d0d0b7291 */ /* 0x000fe2000f8e603f */
[----:B------:R-:W-:Y:S01]  /*1d50*/  UMOV UR7, 0x40000040 ;  /* 0x4000004000077882 */ /* 0x000fe20000000000 */
[----:B------:R-:W-:Y:S02]  /*1d60*/  UMOV UR5, 0x40000040 ;  /* 0x4000004000057882 */ /* 0x000fe40000000000 */
[----:B------:R-:W-:Y:S01]  /*1d70*/  UIADD3 UR14, UR11, 0x400, URZ ;  /* 0x000004000b0e7890 */ /* 0x000fe2000fffe03f */
[----:B------:R-:W-:Y:S02]  /*1d80*/  UMOV UR6, UR12 ;  /* 0x0000000c00067c82 */ /* 0x000fe40008000000 */
[----:B------:R-:W-:Y:S02]  /*1d90*/  UMOV UR4, UR11 ;  /* 0x0000000b00047c82 */ /* 0x000fe40008000000 */
[----:B------:R-:W-:Y:S01]  /*1da0*/  HGMMA.64x64x8.F32.TF32 R56, gdesc[UR4], R56, gsb0 ;  /* 0x04e00000043879f0 */ /* 0x000fe20008002838 */
[----:B------:R-:W-:Y:S01]  /*1db0*/  UMOV UR5, 0x40000040 ;  /* 0x4000004000057882 */ /* 0x000fe20000000000 */
[----:B------:R-:W-:Y:S01]  /*1dc0*/  UMOV UR4, UR14 ;  /* 0x0000000e00047c82 */ /* 0x000fe20008000000 */
[----:B------:R-:W-:Y:S01]  /*1dd0*/  UIADD3 UR14, UR11, 0x402, URZ ;  /* 0x000004020b0e7890 */ /* 0x000fe2000fffe03f */
[----:B------:R-:W-:-:S02]  /*1de0*/  WARPGROUP.DEPBAR.LE gsb0, 0x0 ;  /* 0x00008000000079c5 */ /* 0x000fc40000010000 */
        /* <DEDUP_REMOVED lines=76> */
[----:B------:R-:W-:Y:S02]  /*22b0*/  WARPGROUP.DEPBAR.LE gsb0, 0x0 ;  /* 0x00008000000079c5 */ /* 0x000fe40000010000 */
[----:B------:R-:W-:-:S06]  /*22c0*/  WARPGROUP.ARRIVE ;  /* 0x00000000000079c5 */ /* 0x000fcc0000000000 */
[----:B------:R-:W-:Y:S01]  /*22d0*/  HGMMA.64x64x8.F32.TF32 R24, gdesc[UR4], R24, gsb0 ;  /* 0x04e00000041879f0 */ /* 0x000fe20008002818 */
[----:B------:R-:W-:Y:S02]  /*22e0*/  UIADD3 UR6, UR12, 0x206, URZ ;  /* 0x000002060c067890 */ /* 0x000fe4000fffe03f */
[----:B------:R-:W-:Y:S01]  /*22f0*/  UIADD3 UR4, UR11, 0x806, URZ ;  /* 0x000008060b047890 */ /* 0x000fe2000fffe03f */
[----:B------:R-:W-:Y:S01]  /*2300*/  UMOV UR7, 0x40000040 ;  /* 0x4000004000077882 */ /* 0x000fe20000000000 */
[----:B------:R-:W-:Y:S01]  /*2310*/  UMOV UR5, 0x40000040 ;  /* 0x4000004000057882 */ /* 0x000fe20000000000 */
[----:B------:R-:W-:Y:S01]  /*2320*/  UIADD3 UR11, UR11, 0xc06, URZ ;  /* 0x00000c060b0b7890 */ /* 0x000fe2000fffe03f */
        /* <DEDUP_REMOVED lines=10> */
[----:B------:R-:W-:Y:S01]  /*23d0*/  BPT.TRAP 0x1 ;  /* 0x000000040000795c */ /* 0x000fe20000300000 */
.L_x_23:
[----:B------:R-:W-:Y:S01]  /*23e0*/  ULEA UR10, UR9, UR10, 0x3 ;  /* 0x0000000a090a7291 */ /* 0x000fe2000f8e183f */
[----:B------:R-:W-:-:S03]  /*23f0*/  ISETP.GT.U32.AND P1, PT, R18, 0x1, PT ;  /* 0x000000011200780c */ /* 0x000fc60003f24070 */
[----:B------:R-:W-:-:S04]  /*2400*/  UIADD3 UR10, UR10, 0x10, URZ ;  /* 0x000000100a0a7890 */ /* 0x000fc8000fffe03f */
[----:B------:R-:W-:-:S09]  /*2410*/  UPRMT UR10, URZ, 0x654, UR10 ;  /* 0x000006543f0a7896 */ /* 0x000fd2000800000a */
[----:B------:R-:W-:Y:S01]  /*2420*/  SYNCS.ARRIVE.TRANS64.RED.A1T0 RZ, [UR10], RZ ;  /* 0x000000ffffff79a7 */ /* 0x000fe2000810040a */
[----:B------:R-:W-:Y:S05]  /*2430*/  @P1 BRA `(.L_x_24) ;  /* 0x0000000000041947 */ /* 0x000fea0003800000 */
[----:B------:R-:W-:Y:S01]  /*2440*/  BPT.TRAP 0x1 ;  /* 0x000000040000795c */ /* 0x000fe20000300000 */
.L_x_24:
[----:B------:R-:W-:Y:S01]  /*2450*/  UIADD3 UR13, UR13, 0x1, URZ ;  /* 0x000000010d0d7890 */ /* 0x000fe2000fffe03f */
[C---:B------:R-:W-:Y:S01]  /*2460*/  ISETP.GT.AND P1, PT, R0.reuse, 0x1, PT ;  /* 0x000000010000780c */ /* 0x040fe20003f24270 */
[----:B------:R-:W-:Y:S01]  /*2470*/  UIADD3 UR9, UR9, 0x1, URZ ;  /* 0x0000000109097890 */ /* 0x000fe2000fffe03f */
[----:B------:R-:W-:Y:S01]  /*2480*/  VIADD R0, R0, 0xffffffff ;  /* 0xffffffff00007836 */ /* 0x000fe20000000000 */
[----:B------:R-:W-:Y:S02]  /*2490*/  UISETP.NE.AND UP0, UPT, UR13, 0x2, UPT ;  /* 0x000000020d00788c */ /* 0x000fe4000bf05270 */
[----:B------:R-:W-:Y:S02]  /*24a0*/  UISETP.NE.AND UP1, UPT, UR9, 0x2, UPT ;  /* 0x000000020900788c */ /* 0x000fe4000bf25270 */
[----:B------:R-:W-:Y:S02]  /*24b0*/  USEL UR4, URZ, 0x1, UP0 ;  /* 0x000000013f047887 */ /* 0x000fe40008000000 */
[----:B------:R-:W-:-:S02]  /*24c0*/  USEL UR13, UR13, URZ, UP0 ;  /* 0x0000003f0d0d7287 */ /* 0x000fc40008000000 */
[----:B------:R-:W-:Y:S02]  /*24d0*/  USEL UR9, UR9, URZ, UP1 ;  /* 0x0000003f09097287 */ /* 0x000fe40008800000 */
[----:B------:R-:W-:Y:S01]  /*24e0*/  LOP3.LUT R5, R5, UR4, RZ, 0x3c, !PT ;  /* 0x0000000405057c12 */ /* 0x000fe2000f8e3cff */
[----:B------:R-:W-:Y:S09]  /*24f0*/  @P1 BRA `(.L_x_25) ;  /* 0xfffffff400d41947 */ /* 0x000ff2000383ffff */
.L_x_18:
[----:B01----:R-:W0:Y:S02]  /*2500*/  LDC R0, c[0x0][0x28c] ;  /* 0x0000a300ff007b82 */ /* 0x003e240000000800 */
[----:B0-----:R-:W-:-:S13]  /*2510*/  ISETP.GE.AND P1, PT, R0, 0x1, PT ;  /* 0x000000010000780c */ /* 0x001fda0003f26270 */
[----:B------:R-:W-:Y:S05]  /*2520*/  @!P1 BRA `(.L_x_26) ;  /* 0x0000000000389947 */ /* 0x000fea0003800000 */
[----:B------:R-:W-:Y:S05]  /*2530*/  @!P0 BRA `(.L_x_27) ;  /* 0x0000000000048947 */ /* 0x000fea0003800000 */
[----:B------:R-:W-:Y:S01]  /*2540*/  BPT.TRAP 0x1 ;  /* 0x000000040000795c */ /* 0x000fe20000300000 */
.L_x_27:
[----:B------:R-:W0:Y:S01]  /*2550*/  S2UR UR6, SR_CgaCtaId ;  /* 0x00000000000679c3 */ /* 0x000e220000008800 */
[----:B------:R-:W-:Y:S01]  /*2560*/  UIADD3 UR4, UR44, UR42, URZ ;  /* 0x0000002a2c047290 */ /* 0x000fe2000fffe03f */
[----:B------:R-:W-:Y:S01]  /*2570*/  ISETP.GT.U32.AND P0, PT, R18, 0x1, PT ;  /* 0x000000011200780c */ /* 0x000fe20003f04070 */
[----:B------:R-:W-:Y:S02]  /*2580*/  UMOV UR5, 0x400 ;  /* 0x0000040000057882 */ /* 0x000fe40000000000 */
[----:B------:R-:W-:-:S04]  /*2590*/  USHF.L.U32 UR4, UR4, 0x3, URZ ;  /* 0x0000000304047899 */ /* 0x000fc8000800063f */
[----:B------:R-:W-:Y:S02]  /*25a0*/  ULOP3.LUT UR4, UR4, 0x8, URZ, 0xc0, !UPT ;  /* 0x0000000804047892 */ /* 0x000fe4000f8ec03f */
[----:B0-----:R-:W-:-:S04]  /*25b0*/  ULEA UR5, UR6, UR5, 0x18 ;  /* 0x0000000506057291 */ /* 0x001fc8000f8ec03f */
[----:B------:R-:W-:-:S04]  /*25c0*/  UIADD3 UR4, UR5, 0x10, UR4 ;  /* 0x0000001005047890 */ /* 0x000fc8000fffe004 */
[----:B------:R-:W-:-:S09]  /*25d0*/  UPRMT UR4, URZ, 0x654, UR4 ;  /* 0x000006543f047896 */ /* 0x000fd20008000004 */
[----:B------:R-:W-:Y:S01]  /*25e0*/  SYNCS.ARRIVE.TRANS64.RED.A1T0 RZ, [UR4], RZ ;  /* 0x000000ffffff79a7 */ /* 0x000fe20008100404 */
[----:B------:R-:W-:Y:S05]  /*25f0*/  @P0 BRA `(.L_x_26) ;  /* 0x0000000000040947 */ /* 0x000fea0003800000 */
[----:B------:R-:W-:Y:S01]  /*2600*/  BPT.TRAP 0x1 ;  /* 0x000000040000795c */ /* 0x000fe20000300000 */
.L_x_26:
[----:B------:R-:W-:Y:S01]  /*2610*/  IMAD.SHL.U32 R101, R101, 0x40, RZ ;  /* 0x0000004065657824 */ /* 0x000fe200078e00ff */
[----:B------:R-:W-:Y:S01]  /*2620*/  ULDC UR6, c[0x0][0x288] ;  /* 0x0000a20000067ab9 */ /* 0x000fe20000000800 */
[----:B------:R-:W-:Y:S01]  /*2630*/  SHF.R.S32.HI R15, RZ, 0x1f, R19 ;  /* 0x0000001fff0f7819 */ /* 0x000fe20000011413 */
[----:B------:R-:W-:Y:S01]  /*2640*/  IMAD.SHL.U32 R3, R113, 0x100, RZ ;  /* 0x0000010071037824 */ /* 0x000fe200078e00ff */
[----:B------:R-:W-:Y:S01]  /*2650*/  ULDC.64 UR4, c[0x0][0x5d0] ;  /* 0x0001740000047ab9 */ /* 0x000fe20000000a00 */
[----:B------:R-:W-:Y:S01]  /*2660*/  LOP3.LUT R102, R101, 0x6, R96, 0xf8, !PT ;  /* 0x0000000665667812 */ /* 0x000fe200078ef860 */
[----:B------:R-:W-:Y:S01]  /*2670*/  IMAD.WIDE R112, R113, 0x100, R22 ;  /* 0x0000010071707825 */ /* 0x000fe200078e0216 */
[----:B------:R-:W-:Y:S01]  /*2680*/  ISETP.GE.AND P0, PT, R101, UR6, PT ;  /* 0x0000000665007c0c */ /* 0x000fe2000bf06270 */
[----:B------:R-:W-:Y:S01]  /*2690*/  ULDC UR6, c[0x0][0x284] ;  /* 0x0000a10000067ab9 */ /* 0x000fe20000000800 */
[----:B------:R-:W-:Y:S01]  /*26a0*/  SHF.R.S32.HI R103, RZ, 0x1f, R102 ;  /* 0x0000001fff677819 */ /* 0x000fe20000011466 */
[----:B------:R-:W-:Y:S01]  /*26b0*/  IMAD R0, R15, UR4, RZ ;  /* 0x000000040f007c24 */ /* 0x000fe2000f8e02ff */
[----:B------:R-:W-:-:S03]  /*26c0*/  ISETP.GE.OR P0, PT, R3, UR6, P0 ;  /* 0x0000000603007c0c */ /* 0x000fc60008706670 */
[C---:B------:R-:W-:Y:S02]  /*26d0*/  IMAD R7, R19.reuse, UR5, R0 ;  /* 0x0000000513077c24 */ /* 0x040fe4000f8e0200 */
[----:B------:R-:W-:Y:S01]  /*26e0*/  IMAD.WIDE.U32 R4, R19, UR4, R102 ;  /* 0x0000000413047c25 */ /* 0x000fe2000f8e0066 */
[----:B------:R-:W-:-:S03]  /*26f0*/  ULDC.64 UR4, c[0x0][0x5c8] ;  /* 0x0001720000047ab9 */ /* 0x000fc60000000a00 */
[----:B------:R-:W-:Y:S02]  /*2700*/  IMAD R9, R113, UR4, RZ ;  /* 0x0000000471097c24 */ /* 0x000fe4000f8e02ff */
[----:B------:R-:W-:Y:S02]  /*2710*/  IMAD.IADD R5, R5, 0x1, R7 ;  /* 0x0000000105057824 */ /* 0x000fe400078e0207 */
[C---:B------:R-:W-:Y:S02]  /*2720*/  IMAD R9, R112.reuse, UR5, R9 ;  /* 0x0000000570097c24 */ /* 0x040fe4000f8e0209 */
[----:B------:R-:W-:-:S04]  /*2730*/  IMAD.WIDE.U32 R12, R112, UR4, R4 ;  /* 0x00000004700c7c25 */ /* 0x000fc8000f8e0004 */
[----:B------:R-:W-:Y:S01]  /*2740*/  IMAD.MOV.U32 R0, RZ, RZ, -0x1 ;  /* 0xffffffffff007424 */ /* 0x000fe200078e00ff */
[----:B------:R-:W-:Y:S06]  /*2750*/  @P0 BRA `(.L_x_28) ;  /* 0x0000003c00240947 */ /* 0x000fec0003800000 */
[----:B-----5:R-:W-:Y:S01]  /*2760*/  FSETP.NEU.AND P1, PT, R89, RZ, PT ;  /* 0x000000ff5900720b */ /* 0x020fe20003f2d000 */
[----:B------:R-:W-:Y:S01]  /*2770*/  IMAD.IADD R4, R95, 0x1, -R101 ;  /* 0x000000015f047824 */ /* 0x000fe200078e0a65 */
[----:B------:R-:W-:Y:S01]  /*2780*/  IADD3 R3, R100, -R3, RZ ;  /* 0x8000000364037210 */ /* 0x000fe20007ffe0ff */
[----:B------:R-:W-:Y:S01]  /*2790*/  BSSY B0, `(.L_x_28) ;  /* 0x00003c5000007945 */ /* 0x000fe20003800000 */
[----:B------:R-:W-:Y:S02]  /*27a0*/  IMAD.IADD R101, R13, 0x1, R9 ;  /* 0x000000010d657824 */ /* 0x000fe400078e0209 */
[----:B------:R-:W-:-:S04]  /*27b0*/  ISETP.GT.AND P6, PT, R4, RZ, PT ;  /* 0x000000ff0400720c */ /* 0x000fc80003fc4270 */
[----:B------:R-:W-:-:S03]  /*27c0*/  ISETP.GT.AND P0, PT, R3, RZ, P6 ;  /* 0x000000ff0300720c */ /* 0x000fc60003704270 */
[----:B------:R-:W-:Y:S10]  /*27d0*/  @!P1 BRA `(.L_x_29) ;  /* 0x00000028008c9947 */ /* 0x000ff40003800000 */
[----:B------:R-:W0:Y:S01]  /*27e0*/  LDC.64 R106, c[0x0][0x5b8] ;  /* 0x00016e00ff6a7b82 */ /* 0x000e220000000a00 */
[----:B------:R-:W-:-:S07]  /*27f0*/  ULDC.64 UR4, c[0x0][0x5c0] ;  /* 0x0001700000047ab9 */ /* 0x000fce0000000a00 */
[----:B------:R-:W1:Y:S08]  /*2800*/  LDC.64 R10, c[0x0][0x5b0] ;  /* 0x00016c00ff0a7b82 */ /* 0x000e700000000a00 */
[----:B------:R-:W2:Y:S01]  /*2810*/  LDC.64 R104, c[0x0][0x5a8] ;  /* 0x00016a00ff687b82 */ /* 0x000ea20000000a00 */
[-C--:B0-----:R-:W-:Y:S02]  /*2820*/  IMAD R6, R15, R106.reuse, RZ ;  /* 0x0000006a0f067224 */ /* 0x081fe400078e02ff */
[----:B------:R-:W-:-:S04]  /*2830*/  IMAD.WIDE.U32 R110, R19, R106, R102 ;  /* 0x0000006a136e7225 */ /* 0x000fc800078e0066 */
[----:B------:R-:W-:Y:S02]  /*2840*/  IMAD R123, R19, R107, R6 ;  /* 0x0000006b137b7224 */ /* 0x000fe400078e0206 */
[-C--:B-1----:R-:W-:Y:S02]  /*2850*/  IMAD R5, R113, R10.reuse, RZ ;  /* 0x0000000a71057224 */ /* 0x082fe400078e02ff */
[----:B------:R-:W-:Y:S02]  /*2860*/  IMAD.IADD R109, R111, 0x1, R123 ;  /* 0x000000016f6d7824 */ /* 0x000fe400078e027b */
[----:B------:R-:W-:Y:S02]  /*2870*/  IMAD.MOV.U32 R108, RZ, RZ, R110 ;  /* 0x000000ffff6c7224 */ /* 0x000fe400078e006e */
[C---:B------:R-:W-:Y:S02]  /*2880*/  IMAD R21, R112.reuse, R11, R5 ;  /* 0x0000000b70157224 */ /* 0x040fe400078e0205 */
[----:B------:R-:W-:-:S04]  /*2890*/  IMAD.WIDE.U32 R6, R112, R10, R108 ;  /* 0x0000000a70067225 */ /* 0x000fc800078e006c */
[----:B------:R-:W-:Y:S01]  /*28a0*/  IMAD.IADD R5, R7, 0x1, R21 ;  /* 0x0000000107057824 */ /* 0x000fe200078e0215 */
[----:B--2---:R-:W-:-:S04]  /*28b0*/  LEA R8, P1, R6, R104, 0x2 ;  /* 0x0000006806087211 */ /* 0x004fc800078210ff */
[----:B------:R-:W-:-:S05]  /*28c0*/  LEA.HI.X R9, R6, R105, R5, 0x2, P1 ;  /* 0x0000006906097211 */ /* 0x000fca00008f1405 */
[----:B------:R0:W2:Y:S01]  /*28d0*/  @P0 LDG.E.LTC128B R20, desc[UR36][R8.64] ;  /* 0x0000002408140981 */ /* 0x0000a2000c1e1920 */
[----:B------:R-:W-:Y:S01]  /*28e0*/  IMAD.WIDE.U32 R6, R112, R10, R102 ;  /* 0x0000000a70067225 */ /* 0x000fe200078e0066 */
[----:B------:R-:W-:Y:S01]  /*28f0*/  ISETP.GT.AND P5, PT, R4, 0x1, PT ;  /* 0x000000010400780c */ /* 0x000fe20003fa4270 */
[----:B------:R-:W-:Y:S01]  /*2900*/  BSSY B1, `(.L_x_30) ;  /* 0x0000017000017945 */ /* 0x000fe20003800000 */
[----:B------:R-:W-:Y:S01]  /*2910*/  LEA R14, P1, R12, UR4, 0x2 ;  /* 0x000000040c0e7c11 */ /* 0x000fe2000f8210ff */
[----:B------:R-:W-:Y:S01]  /*2920*/  IMAD.IADD R7, R21, 0x1, R7 ;  /* 0x0000000115077824 */ /* 0x000fe200078e0207 */
[C---:B------:R-:W-:Y:S01]  /*2930*/  SHF.L.U64.HI R115, R10.reuse, 0x3, R11 ;  /* 0x000000030a737819 */ /* 0x040fe2000001020b */
[----:B------:R-:W-:Y:S01]  /*2940*/  IMAD.SHL.U32 R114, R10, 0x8, RZ ;  /* 0x000000080a727824 */ /* 0x000fe200078e00ff */
[----:B------:R-:W-:Y:S01]  /*2950*/  ISETP.GT.AND P3, PT, R3, RZ, P5 ;  /* 0x000000ff0300720c */ /* 0x000fe20002f64270 */
[----:B------:R-:W-:Y:S01]  /*2960*/  IMAD.WIDE.U32 R6, R19, R106, R6 ;  /* 0x0000006a13067225 */ /* 0x000fe200078e0006 */
[----:B------:R-:W-:-:S02]  /*2970*/  LEA.HI.X R15, R12, UR5, R101, 0x2, P1 ;  /* 0x000000050c0f7c11 */ /* 0x000fc400088f1465 */
[----:B------:R-:W-:Y:S01]  /*2980*/  P2R R117, PR, RZ, 0x20 ;  /* 0x00000020ff757803 */ /* 0x000fe20000000000 */
[----:B------:R-:W-:Y:S01]  /*2990*/  IMAD.IADD R7, R123, 0x1, R7 ;  /* 0x000000017b077824 */ /* 0x000fe200078e0207 */
[----:B0-----:R-:W-:Y:S01]  /*29a0*/  LEA R8, P1, R6, R104, 0x2 ;  /* 0x0000006806087211 */ /* 0x001fe200078210ff */
[----:B------:R-:W-:-:S03]  /*29b0*/  IMAD.WIDE.U32 R12, R112, R10, R114 ;  /* 0x0000000a700c7225 */ /* 0x000fc600078e0072 */
[----:B------:R-:W-:Y:S02]  /*29c0*/  LEA.HI.X R9, R6, R105, R7, 0x2, P1 ;  /* 0x0000006906097211 */ /* 0x000fe400008f1407 */
[----:B------:R-:W-:Y:S01]  /*29d0*/  IADD3 R21, R21, R13, RZ ;  /* 0x0000000d15157210 */ /* 0x000fe20007ffe0ff */
[----:B--2---:R-:W-:-:S04]  /*29e0*/  FMUL R5, R20, R89 ;  /* 0x0000005914057220 */ /* 0x004fc80000400000 */
[----:B------:R-:W-:Y:S01]  /*29f0*/  FFMA R101, R56, R88, R5 ;  /* 0x0000005838657223 */ /* 0x000fe20000000005 */
[----:B------:R-:W-:-:S04]  /*2a00*/  IADD3 R5, P1, R110, R12, RZ ;  /* 0x0000000c6e057210 */ /* 0x000fc80007f3e0ff */
[----:B------:R0:W-:Y:S01]  /*2a10*/  @P0 STG.E desc[UR36][R14.64], R101 ;  /* 0x000000650e000986 */ /* 0x0001e2000c101924 */
[----:B------:R-:W-:Y:S01]  /*2a20*/  ISETP.GT.AND P0, PT, R3, 0x8, P6 ;  /* 0x000000080300780c */ /* 0x000fe20003704270 */
[----:B------:R-:W-:Y:S01]  /*2a30*/  IMAD.X R118, R21, 0x1, R109, P1 ;  /* 0x0000000115767824 */ /* 0x000fe200008e066d */
[----:B------:R-:W-:Y:S01]  /*2a40*/  LEA R6, P2, R5, R104, 0x2 ;  /* 0x0000006805067211 */ /* 0x000fe200078410ff */
[----:B------:R-:W-:-:S12]  /*2a50*/  @!P3 BRA `(.L_x_31) ;  /* 0x000000000004b947 */ /* 0x000fd80003800000 */
[----:B------:R1:W5:Y:S02]  /*2a60*/  LDG.E.LTC128B R20, desc[UR36][R8.64+0x4] ;  /* 0x0000042408147981 */ /* 0x000364000c1e1920 */
.L_x_31:
[----:B------:R-:W-:Y:S05]  /*2a70*/  BSYNC B1 ;  /* 0x0000000000017941 */ /* 0x000fea0003800000 */
.L_x_30:
[----:B-----5:R-:W-:Y:S01]  /*2a80*/  FMUL R56, R20, R89 ;  /* 0x0000005914387220 */ /* 0x020fe20000400000 */
[----:B------:R-:W-:Y:S01]  /*2a90*/  LEA.HI.X R7, R5, R105, R118, 0x2, P2 ;  /* 0x0000006905077211 */ /* 0x000fe200010f1476 */
[----:B------:R-:W-:Y:S02]  /*2aa0*/  IMAD.MOV.U32 R118, RZ, RZ, R20 ;  /* 0x000000ffff767224 */ /* 0x000fe400078e0014 */
[----:B0-----:R-:W-:-:S05]  /*2ab0*/  FFMA R101, R57, R88, R56 ;  /* 0x0000005839657223 */ /* 0x001fca0000000038 */
[----:B------:R0:W-:Y:S04]  /*2ac0*/  @P3 STG.E desc[UR36][R14.64+0x4], R101 ;  /* 0x000004650e003986 */ /* 0x0001e8000c101924 */
[----:B------:R-:W2:Y:S01]  /*2ad0*/  @P0 LDG.E.LTC128B R118, desc[UR36][R6.64] ;  /* 0x0000002406760981 */ /* 0x000ea2000c1e1920 */
[----:B------:R-:W-:Y:S01]  /*2ae0*/  IADD3 R56, P1, R102, R12, RZ ;  /* 0x0000000c66387210 */ /* 0x000fe20007f3e0ff */
[C---:B------:R-:W-:Y:S01]  /*2af0*/  IMAD.SHL.U32 R107, R90.reuse, 0x4, RZ ;  /* 0x000000045a6b7824 */ /* 0x040fe200078e00ff */
[----:B------:R-:W-:Y:S01]  /*2b00*/  SHF.L.U64.HI R121, R90, 0x2, R93 ;  /* 0x000000025a797819 */ /* 0x000fe2000001025d */
[----:B------:R-:W-:Y:S01]  /*2b10*/  BSSY B1, `(.L_x_32) ;  /* 0x0000013000017945 */ /* 0x000fe20003800000 */
[----:B------:R-:W-:Y:S01]  /*2b20*/  ISETP.GT.AND P4, PT, R4, 0x8, PT ;  /* 0x000000080400780c */ /* 0x000fe20003f84270 */
[----:B------:R-:W-:Y:S01]  /*2b30*/  IMAD.X R57, R103, 0x1, R21, P1 ;  /* 0x0000000167397824 */ /* 0x000fe200008e0615 */
[----:B------:R-:W-:Y:S01]  /*2b40*/  IADD3 R20, P1, R107, R14, RZ ;  /* 0x0000000e6b147210 */ /* 0x000fe20007f3e0ff */
[----:B0-----:R-:W-:Y:S01]  /*2b50*/  IMAD.SHL.U32 R101, R91, 0x4, RZ ;  /* 0x000000045b657824 */ /* 0x001fe200078e00ff */
[----:B------:R-:W-:Y:S01]  /*2b60*/  P2R R119, PR, RZ, 0x10 ;  /* 0x00000010ff777803 */ /* 0x000fe20000000000 */
[----:B------:R-:W-:-:S04]  /*2b70*/  IMAD.WIDE.U32 R56, R19, R106, R56 ;  /* 0x0000006a13387225 */ /* 0x000fc800078e0038 */
[----:B------:R-:W-:Y:S01]  /*2b80*/  IMAD.X R21, R121, 0x1, R15, P1 ;  /* 0x0000000179157824 */ /* 0x000fe200008e060f */
[----:B------:R-:W-:Y:S01]  /*2b90*/  ISETP.GT.AND P1, PT, R3, 0x8, P5 ;  /* 0x000000080300780c */ /* 0x000fe20002f24270 */
[----:B------:R-:W-:Y:S01]  /*2ba0*/  IMAD.IADD R13, R123, 0x1, R57 ;  /* 0x000000017b0d7824 */ /* 0x000fe200078e0239 */
[----:B------:R-:W-:-:S04]  /*2bb0*/  LEA R12, P2, R56, R104, 0x2 ;  /* 0x00000068380c7211 */ /* 0x000fc800078410ff */
[----:B------:R-:W-:Y:S01]  /*2bc0*/  LEA.HI.X R13, R56, R105, R13, 0x2, P2 ;  /* 0x00000069380d7211 */ /* 0x000fe200010f140d */
[----:B--2---:R-:W-:-:S04]  /*2bd0*/  FMUL R5, R118, R89 ;  /* 0x0000005976057220 */ /* 0x004fc80000400000 */
[----:B------:R-:W-:Y:S01]  /*2be0*/  FFMA R57, R58, R88, R5 ;  /* 0x000000583a397223 */ /* 0x000fe20000000005 */
[----:B------:R-:W-:-:S04]  /*2bf0*/  SHF.L.U64.HI R5, R91, 0x2, R92 ;  /* 0x000000025b057819 */ /* 0x000fc8000001025c */
[----:B------:R0:W-:Y:S01]  /*2c00*/  @P0 STG.E desc[UR36][R20.64], R57 ;  /* 0x0000003914000986 */ /* 0x0001e2000c101924 */
[----:B------:R-:W-:Y:S01]  /*2c10*/  IADD3 R6, P0, P2, R101, R14, R107 ;  /* 0x0000000e65067210 */ /* 0x000fe20007a1e06b */
[----:B------:R-:W-:-:S12]  /*2c20*/  @!P1 BRA `(.L_x_33) ;  /* 0x0000000000049947 */ /* 0x000fd80003800000 */
[----:B------:R2:W5:Y:S02]  /*2c30*/  LDG.E.LTC128B R118, desc[UR36][R12.64+0x4] ;  /* 0x000004240c767981 */ /* 0x000564000c1e1920 */
.L_x_33:
[----:B------:R-:W-:Y:S05]  /*2c40*/  BSYNC B1 ;  /* 0x0000000000017941 */ /* 0x000fea0003800000 */
.L_x_32:
[----:B-----5:R-:W-:Y:S01]  /*2c50*/  FMUL R56, R118, R89 ;  /* 0x0000005976387220 */ /* 0x020fe20000400000 */
[----:B------:R-:W-:Y:S01]  /*2c60*/  IADD3.X R7, R5, R15, R121, P0, P2 ;  /* 0x0000000f05077210 */ /* 0x000fe200007e4479 */
[----:B------:R-:W-:Y:S01]  /*2c70*/  BSSY B1, `(.L_x_34) ;  /* 0x0000008000017945 */ /* 0x000fe20003800000 */
[----:B------:R-:W-:Y:S01]  /*2c80*/  ISETP.GT.AND P0, PT, R3, RZ, P4 ;  /* 0x000000ff0300720c */ /* 0x000fe20002704270 */
[----:B------:R-:W-:Y:S01]  /*2c90*/  FFMA R59, R59, R88, R56 ;  /* 0x000000583b3b7223 */ /* 0x000fe20000000038 */
[----:B------:R-:W-:-:S04]  /*2ca0*/  ISETP.GT.AND P3, PT, R4, 0x9, PT ;  /* 0x000000090400780c */ /* 0x000fc80003f64270 */
[----:B------:R3:W-:Y:S01]  /*2cb0*/  @P1 STG.E desc[UR36][R20.64+0x4], R59 ;  /* 0x0000043b14001986 */ /* 0x0007e2000c101924 */
[----:B------:R-:W-:-:S06]  /*2cc0*/  P2R R120, PR, RZ, 0x8 ;  /* 0x00000008ff787803 */ /* 0x000fcc0000000000 */
[----:B------:R-:W-:Y:S05]  /*2cd0*/  @!P0 BRA `(.L_x_35) ;  /* 0x0000000000048947 */ /* 0x000fea0003800000 */
[----:B------:R4:W5:Y:S02]  /*2ce0*/  LDG.E.LTC128B R118, desc[UR36][R8.64+0x20] ;  /* 0x0000202408767981 */ /* 0x000964000c1e1920 */
.L_x_35:
[----:B------:R-:W-:Y:S05]  /*2cf0*/  BSYNC B1 ;  /* 0x0000000000017941 */ /* 0x000fea0003800000 */
.L_x_34:
[----:B0----5:R-:W-:Y:S01]  /*2d00*/  FMUL R57, R118, R89 ;  /* 0x0000005976397220 */ /* 0x021fe20000400000 */
[----:B------:R-:W-:Y:S01]  /*2d10*/  ISETP.GT.AND P1, PT, R3, RZ, P3 ;  /* 0x000000ff0300720c */ /* 0x000fe20001f24270 */
[----:B------:R-:W-:Y:S02]  /*2d20*/  BSSY B1, `(.L_x_36) ;  /* 0x0000005000017945 */ /* 0x000fe40003800000 */
[----:B------:R-:W-:-:S05]  /*2d30*/  FFMA R57, R60, R88, R57 ;  /* 0x000000583c397223 */ /* 0x000fca0000000039 */
[----:B------:R0:W-:Y:S05]  /*2d40*/  @P0 STG.E desc[UR36][R14.64+0x20], R57 ;  /* 0x000020390e000986 */ /* 0x0001ea000c101924 */
[----:B------:R-:W-:Y:S05]  /*2d50*/  @!P1 BRA `(.L_x_37) ;  /* 0x0000000000049947 */ /* 0x000fea0003800000 */
[----:B------:R0:W5:Y:S02]  /*2d60*/  LDG.E.LTC128B R118, desc[UR36][R8.64+0x24] ;  /* 0x0000242408767981 */ /* 0x000164000c1e1920 */
.L_x_37:
[----:B------:R-:W-:Y:S05]  /*2d70*/  BSYNC B1 ;  /* 0x0000000000017941 */ /* 0x000fea0003800000 */
.L_x_36:
[----:B-----5:R-:W-:Y:S01]  /*2d80*/  FMUL R56, R118, R89 ;  /* 0x0000005976387220 */ /* 0x020fe20000400000 */
[----:B------:R-:W-:Y:S01]  /*2d90*/  ISETP.GT.AND P0, PT, R3, 0x8, P4 ;  /* 0x000000080300780c */ /* 0x000fe20002704270 */
[----:B------:R-:W-:Y:S02]  /*2da0*/  BSSY B1, `(.L_x_38) ;  /* 0x0000005000017945 */ /* 0x000fe40003800000 */
[----:B------:R-:W-:-:S05]  /*2db0*/  FFMA R61, R61, R88, R56 ;  /* 0x000000583d3d7223 */ /* 0x000fca0000000038 */
[----:B------:R0:W-:Y:S05]  /*2dc0*/  @P1 STG.E desc[UR36][R14.64+0x24], R61 ;  /* 0x0000243d0e001986 */ /* 0x0001ea000c101924 */
[----:B------:R-:W-:Y:S05]  /*2dd0*/  @!P0 BRA `(.L_x_39) ;  /* 0x0000000000048947 */ /* 0x000fea0003800000 */
[----:B------:R0:W5:Y:S02]  /*2de0*/  LDG.E.LTC128B R118, desc[UR36][R12.64+0x20] ;  /* 0x000020240c767981 */ /* 0x000164000c1e1920 */
.L_x_39:
[----:B------:R-:W-:Y:S05]  /*2df0*/  BSYNC B1 ;  /* 0x0000000000017941 */ /* 0x000fea0003800000 */
.L_x_38:
[----:B0----5:R-:W-:Y:S01]  /*2e00*/  FMUL R57, R118, R89 ;  /* 0x0000005976397220 */ /* 0x021fe20000400000 */
[----:B------:R-:W-:Y:S01]  /*2e10*/  ISETP.GT.AND P1, PT, R3, 0x8, P3 ;  /* 0x000000080300780c */ /* 0x000fe20001f24270 */
[----:B------:R-:W-:Y:S02]  /*2e20*/  BSSY B1, `(.L_x_40) ;  /* 0x0000005000017945 */ /* 0x000fe40003800000 */
[----:B------:R-:W-:-:S05]  /*2e30*/  FFMA R57, R62, R88, R57 ;  /* 0x000000583e397223 */ /* 0x000fca0000000039 */
[----:B------:R0:W-:Y:S05]  /*2e40*/  @P0 STG.E desc[UR36][R20.64+0x20], R57 ;  /* 0x0000203914000986 */ /* 0x0001ea000c101924 */
[----:B------:R-:W-:Y:S05]  /*2e50*/  @!P1 BRA `(.L_x_41) ;  /* 0x0000000000049947 */ /* 0x000fea0003800000 */
[----:B------:R0:W5:Y:S02]  /*2e60*/  LDG.E.LTC128B R118, desc[UR36][R12.64+0x24] ;  /* 0x000024240c767981 */ /* 0x000164000c1e1920 */
.L_x_41:
[----:B------:R-:W-:Y:S05]  /*2e70*/  BSYNC B1 ;  /* 0x0000000000017941 */ /* 0x000fea0003800000 */
.L_x_40:
[----:B-----5:R-:W-:Y:S01]  /*2e80*/  FMUL R56, R118, R89 ;  /* 0x0000005976387220 */ /* 0x020fe20000400000 */
[----:B------:R-:W-:Y:S01]  /*2e90*/  IADD3 R121, P0, R112, 0x80, RZ ;  /* 0x0000008070797810 */ /* 0x000fe20007f1e0ff */
[----:B------:R-:W-:Y:S01]  /*2ea0*/  BSSY B1, `(.L_x_42) ;  /* 0x000000c000017945 */ /* 0x000fe20003800000 */
[----:B------:R-:W-:Y:S01]  /*2eb0*/  ISETP.GT.AND P2, PT, R4, 0x10, PT ;  /* 0x000000100400780c */ /* 0x000fe20003f44270 */
[----:B0-----:R-:W-:Y:S01]  /*2ec0*/  FFMA R57, R63, R88, R56 ;  /* 0x000000583f397223 */ /* 0x001fe20000000038 */
[----:B------:R-:W-:Y:S01]  /*2ed0*/  IADD3.X R113, RZ, R113, RZ, P0, !PT ;  /* 0x00000071ff717210 */ /* 0x000fe200007fe4ff */
[-C--:B---3--:R-:W-:Y:S01]  /*2ee0*/  IMAD.WIDE.U32 R58, R121, R10.reuse, R102 ;  /* 0x0000000a793a7225 */ /* 0x088fe200078e0066 */
[----:B------:R-:W-:Y:S02]  /*2ef0*/  ISETP.GT.AND P0, PT, R3, RZ, P2 ;  /* 0x000000ff0300720c */ /* 0x000fe40001704270 */
[----:B------:R0:W-:Y:S01]  /*2f00*/  @P1 STG.E desc[UR36][R20.64+0x24], R57 ;  /* 0x0000243914001986 */ /* 0x0001e2000c101924 */
[----:B------:R-:W-:Y:S01]  /*2f10*/  IMAD R56, R113, R10, RZ ;  /* 0x0000000a71387224 */ /* 0x000fe200078e02ff */
[----:B------:R-:W-:-:S03]  /*2f20*/  P2R R112, PR, RZ, 0x4 ;  /* 0x00000004ff707803 */ /* 0x000fc60000000000 */
[----:B------:R-:W-:-:S06]  /*2f30*/  IMAD R63, R121, R11, R56 ;  /* 0x0000000b793f7224 */ /* 0x000fcc00078e0238 */
[----:B------:R-:W-:Y:S05]  /*2f40*/  @!P0 BRA `(.L_x_43) ;  /* 0x0000000000048947 */ /* 0x000fea0003800000 */
[----:B------:R3:W5:Y:S02]  /*2f50*/  LDG.E.LTC128B R118, desc[UR36][R8.64+0x40] ;  /* 0x0000402408767981 */ /* 0x000764000c1e1920 */
.L_x_43:
[----:B------:R-:W-:Y:S05]  /*2f60*/  BSYNC B1 ;  /* 0x0000000000017941 */ /* 0x000fea0003800000 */
.L_x_42:
[----:B-----5:R-:W-:Y:S01]  /*2f70*/  FMUL R11, R118, R89 ;  /* 0x00000059760b7220 */ /* 0x020fe20000400000 */
[----:B------:R-:W-:Y:S01]  /*2f80*/  IMAD.IADD R59, R63, 0x1, R59 ;  /* 0x000000013f3b7824 */ /* 0x000fe200078e023b */
[----:B------:R-:W-:Y:S01]  /*2f90*/  ISETP.GT.AND P1, PT, R4, 0x11, PT ;  /* 0x000000110400780c */ /* 0x000fe20003f24270 */
[----:B0-----:R-:W-:-:S04]  /*2fa0*/  IMAD.WIDE.U32 R56, R121, R10, R108 ;  /* 0x0000000a79387225 */ /* 0x001fc800078e006c */
[----:B------:R-:W-:Y:S01]  /*2fb0*/  FFMA R107, R64, R88, R11 ;  /* 0x00000058406b7223 */ /* 0x000fe2000000000b */
[----:B------:R-:W-:Y:S01]  /*2fc0*/  BSSY B1, `(.L_x_44) ;  /* 0x0000019000017945 */ /* 0x000fe20003800000 */
[----:B------:R-:W-:-:S03]  /*2fd0*/  IMAD.WIDE.U32 R60, R19, R106, R58 ;  /* 0x0000006a133c7225 */ /* 0x000fc600078e003a */
[----:B------:R0:W-:Y:S01]  /*2fe0*/  @P0 STG.E desc[UR36][R14.64+0x40], R107 ;  /* 0x0000406b0e000986 */ /* 0x0001e2000c101924 */
[----:B------:R-:W-:Y:S01]  /*2ff0*/  LEA R58, P0, R56, R104, 0x2 ;  /* 0x00000068383a7211 */ /* 0x000fe200078010ff */
[----:B------:R-:W-:Y:S02]  /*3000*/  IMAD.IADD R11, R57, 0x1, R63 ;  /* 0x00000001390b7824 */ /* 0x000fe400078e023f */
[----:B------:R-:W-:-:S03]  /*3010*/  IMAD.WIDE.U32 R114, R121, R10, R114 ;  /* 0x0000000a79727225 */ /* 0x000fc600078e0072 */
[----:B------:R-:W-:Y:S01]  /*3020*/  LEA.HI.X R59, R56, R105, R11, 0x2, P0 ;  /* 0x00000069383b7211 */ /* 0x000fe200000f140b */
[----:B------:R-:W-:Y:S01]  /*3030*/  IMAD.IADD R11, R123, 0x1, R61 ;  /* 0x000000017b0b7824 */ /* 0x000fe200078e023d */
[----:B------:R-:W-:Y:S01]  /*3040*/  LEA R10, P0, R60, R104, 0x2 ;  /* 0x000000683c0a7211 */ /* 0x000fe200078010ff */
[----:B------:R-:W-:-:S03]  /*3050*/  IMAD.IADD R63, R63, 0x1, R115 ;  /* 0x000000013f3f7824 */ /* 0x000fc600078e0273 */
[----:B------:R-:W-:Y:S02]  /*3060*/  LEA.HI.X R11, R60, R105, R11, 0x2, P0 ;  /* 0x000000693c0b7211 */ /* 0x000fe400000f140b */
[----:B------:R-:W-:-:S05]  /*3070*/  IADD3 R110, P0, R110, R114, RZ ;  /* 0x000000726e6e7210 */ /* 0x000fca0007f1e0ff */
[----:B------:R-:W-:Y:S01]  /*3080*/  IMAD.X R108, R63, 0x1, R109, P0 ;  /* 0x000000013f6c7824 */ /* 0x000fe200000e066d */
[----:B------:R-:W-:-:S05]  /*3090*/  IADD3 R56, P0, R102, R114, RZ ;  /* 0x0000007266387210 */ /* 0x000fca0007f1e0ff */
[----:B------:R-:W-:Y:S01]  /*30a0*/  IMAD.X R57, R103, 0x1, R63, P0 ;  /* 0x0000000167397824 */ /* 0x000fe200000e063f */
[C---:B------:R-:W-:Y:S02]  /*30b0*/  LEA R60, P0, R110.reuse, R104, 0x2 ;  /* 0x000000686e3c7211 */ /* 0x040fe400078010ff */
[----:B------:R-:W-:Y:S01]  /*30c0*/  P2R R103, PR, RZ, 0x2 ;  /* 0x00000002ff677803 */ /* 0x000fe20000000000 */
[----:B0-----:R-:W-:Y:S01]  /*30d0*/  IMAD.WIDE.U32 R106, R19, R106, R56 ;  /* 0x0000006a136a7225 */ /* 0x001fe200078e0038 */
[----:B------:R-:W-:-:S03]  /*30e0*/  LEA.HI.X R61, R110, R105, R108, 0x2, P0 ;  /* 0x000000696e3d7211 */ /* 0x000fc600000f146c */
[----:B------:R-:W-:Y:S01]  /*30f0*/  IMAD.IADD R19, R123, 0x1, R107 ;  /* 0x000000017b137824 */ /* 0x000fe200078e026b */
[----:B------:R-:W-:-:S04]  /*3100*/  LEA R56, P0, R106, R104, 0x2 ;  /* 0x000000686a387211 */ /* 0x000fc800078010ff */
[----:B------:R-:W-:Y:S02]  /*3110*/  LEA.HI.X R57, R106, R105, R19, 0x2, P0 ;  /* 0x000000696a397211 */ /* 0x000fe400000f1413 */
[----:B------:R-:W-:-:S13]  /*3120*/  ISETP.GT.AND P0, PT, R3, RZ, P1 ;  /* 0x000000ff0300720c */ /* 0x000fda0000f04270 */
[----:B------:R-:W-:Y:S05]  /*3130*/  @!P0 BRA `(.L_x_45) ;  /* 0x0000000000048947 */ /* 0x000fea0003800000 */
[----:B------:R0:W5:Y:S02]  /*3140*/  LDG.E.LTC128B R118, desc[UR36][R8.64+0x44] ;  /* 0x0000442408767981 */ /* 0x000164000c1e1920 */
.L_x_45:
[----:B------:R-:W-:Y:S05]  /*3150*/  BSYNC B1 ;  /* 0x0000000000017941 */ /* 0x000fea0003800000 */
.L_x_44:
[----:B-----5:R-:W-:Y:S01]  /*3160*/  FMUL R62, R118, R89 ;  /* 0x00000059763e7220 */ /* 0x020fe20000400000 */
[----:B------:R-:W-:Y:S03]  /*3170*/  BSSY B1, `(.L_x_46) ;  /* 0x0000006000017945 */ /* 0x000fe60003800000 */
[----:B------:R-:W-:-:S05]  /*3180*/  FFMA R65, R65, R88, R62 ;  /* 0x0000005841417223 */ /* 0x000fca000000003e */
[----:B------:R0:W-:Y:S01]  /*3190*/  @P0 STG.E desc[UR36][R14.64+0x44], R65 ;  /* 0x000044410e000986 */ /* 0x0001e2000c101924 */
[----:B------:R-:W-:-:S13]  /*31a0*/  ISETP.GT.AND P0, PT, R3, 0x8, P2 ;  /* 0x000000080300780c */ /* 0x000fda0001704270 */
[----:B0-----:R-:W-:Y:S05]  /*31b0*/  @!P0 BRA `(.L_x_47) ;  /* 0x0000000000048947 */ /* 0x001fea0003800000 */
[----:B------:R0:W5:Y:S02]  /*31c0*/  LDG.E.LTC128B R118, desc[UR36][R12.64+0x40] ;  /* 0x000040240c767981 */ /* 0x000164000c1e1920 */
.L_x_47:
[----:B------:R-:W-:Y:S05]  /*31d0*/  BSYNC B1 ;  /* 0x0000000000017941 */ /* 0x000fea0003800000 */
.L_x_46:
[----:B-----5:R-:W-:Y:S01]  /*31e0*/  FMUL R19, R118, R89 ;  /* 0x0000005976137220 */ /* 0x020fe20000400000 */
[----:B------:R-:W-:Y:S03]  /*31f0*/  BSSY B1, `(.L_x_48) ;  /* 0x0000006000017945 */ /* 0x000fe60003800000 */
[----:B------:R-:W-:-:S05]  /*3200*/  FFMA R19, R66, R88, R19 ;  /* 0x0000005842137223 */ /* 0x000fca0000000013 */
[----:B------:R0:W-:Y:S01]  /*3210*/  @P0 STG.E desc[UR36][R20.64+0x40], R19 ;  /* 0x0000401314000986 */ /* 0x0001e2000c101924 */
[----:B------:R-:W-:-:S13]  /*3220*/  ISETP.GT.AND P0, PT, R3, 0x8, P1 ;  /* 0x000000080300780c */ /* 0x000fda0000f04270 */
[----:B0-----:R-:W-:Y:S05]  /*3230*/  @!P0 BRA `(.L_x_49) ;  /* 0x0000000000048947 */ /* 0x001fea0003800000 */
[----:B------:R0:W5:Y:S02]  /*3240*/  LDG.E.LTC128B R118, desc[UR36][R12.64+0x44] ;  /* 0x000044240c767981 */ /* 0x000164000c1e1920 */
.L_x_49:
[----:B------:R-:W-:Y:S05]  /*3250*/  BSYNC B1 ;  /* 0x0000000000017941 */ /* 0x000fea0003800000 */
.L_x_48:
[----:B-----5:R-:W-:Y:S01]  /*3260*/  FMUL R62, R118, R89 ;  /* 0x00000059763e7220 */ /* 0x020fe20000400000 */
[----:B------:R-:W-:Y:S01]  /*3270*/  ISETP.GT.AND P2, PT, R4, 0x18, PT ;  /* 0x000000180400780c */ /* 0x000fe20003f44270 */
[----:B------:R-:W-:Y:S02]  /*3280*/  BSSY B1, `(.L_x_50) ;  /* 0x0000007000017945 */ /* 0x000fe40003800000 */
[----:B------:R-:W-:Y:S01]  /*3290*/  FFMA R67, R67, R88, R62 ;  /* 0x0000005843437223 */ /* 0x000fe2000000003e */
[----:B------:R-:W-:-:S04]  /*32a0*/  P2R R102, PR, RZ, 0x4 ;  /* 0x00000004ff667803 */ /* 0x000fc80000000000 */
[----:B------:R0:W-:Y:S01]  /*32b0*/  @P0 STG.E desc[UR36][R20.64+0x44], R67 ;  /* 0x0000444314000986 */ /* 0x0001e2000c101924 */
[----:B------:R-:W-:-:S13]  /*32c0*/  ISETP.GT.AND P0, PT, R3, RZ, P2 ;  /* 0x000000ff0300720c */ /* 0x000fda0001704270 */
[----:B0-----:R-:W-:Y:S05]  /*32d0*/  @!P0 BRA `(.L_x_51) ;  /* 0x0000000000048947 */ /* 0x001fea0003800000 */
[----:B------:R0:W5:Y:S02]  /*32e0*/  LDG.E.LTC128B R118, desc[UR36][R8.64+0x60] ;  /* 0x0000602408767981 */ /* 0x000164000c1e1920 */
.L_x_51:
[----:B------:R-:W-:Y:S05]  /*32f0*/  BSYNC B1 ;  /* 0x0000000000017941 */ /* 0x000fea0003800000 */
.L_x_50:
        /* <DEDUP_REMOVED lines=9> */
.L_x_53:
[----:B------:R-:W-:Y:S05]  /*3390*/  BSYNC B1 ;  /* 0x0000000000017941 */ /* 0x000fea0003800000 */
.L_x_52:
[----:B-----5:R-:W-:Y:S01]  /*33a0*/  FMUL R62, R118, R89 ;  /* 0x00000059763e7220 */ /* 0x020fe20000400000 */
[----:B------:R-:W-:Y:S03]  /*33b0*/  BSSY B1, `(.L_x_54) ;  /* 0x0000006000017945 */ /* 0x000fe60003800000 */
[----:B------:R-:W-:-:S05]  /*33c0*/  FFMA R69, R69, R88, R62 ;  /* 0x0000005845457223 */ /* 0x000fca000000003e */
[----:B------:R0:W-:Y:S01]  /*33d0*/  @P0 STG.E desc[UR36][R14.64+0x64], R69 ;  /* 0x000064450e000986 */ /* 0x0001e2000c101924 */
[----:B------:R-:W-:-:S13]  /*33e0*/  ISETP.GT.AND P0, PT, R3, 0x8, P2 ;  /* 0x000000080300780c */ /* 0x000fda0001704270 */
[----:B0-----:R-:W-:Y:S05]  /*33f0*/  @!P0 BRA `(.L_x_55) ;  /* 0x0000000000048947 */ /* 0x001fea0003800000 */
[----:B------:R0:W5:Y:S02]  /*3400*/  LDG.E.LTC128B R118, desc[UR36][R12.64+0x60] ;  /* 0x000060240c767981 */ /* 0x000164000c1e1920 */
.L_x_55:
[----:B------:R-:W-:Y:S05]  /*3410*/  BSYNC B1 ;  /* 0x0000000000017941 */ /* 0x000fea0003800000 */
.L_x_54:
[----:B-----5:R-:W-:Y:S01]  /*3420*/  FMUL R19, R118, R89 ;  /* 0x0000005976137220 */ /* 0x020fe20000400000 */
[----:B------:R-:W-:Y:S03]  /*3430*/  BSSY B1, `(.L_x_56) ;  /* 0x0000006000017945 */ /* 0x000fe60003800000 */
[----:B------:R-:W-:-:S05]  /*3440*/  FFMA R19, R70, R88, R19 ;  /* 0x0000005846137223 */ /* 0x000fca0000000013 */
[----:B------:R0:W-:Y:S01]  /*3450*/  @P0 STG.E desc[UR36][R20.64+0x60], R19 ;  /* 0x0000601314000986 */ /* 0x0001e2000c101924 */
[----:B------:R-:W-:-:S13]  /*3460*/  ISETP.GT.AND P0, PT, R3, 0x8, P1 ;  /* 0x000000080300780c */ /* 0x000fda0000f04270 */
[----:B0-----:R-:W-:Y:S05]  /*3470*/  @!P0 BRA `(.L_x_57) ;  /* 0x0000000000048947 */ /* 0x001fea0003800000 */
[----:B------:R0:W5:Y:S02]  /*3480*/  LDG.E.LTC128B R118, desc[UR36][R12.64+0x64] ;  /* 0x000064240c767981 */ /* 0x000164000c1e1920 */
.L_x_57:
[----:B------:R-:W-:Y:S05]  /*3490*/  BSYNC B1 ;  /* 0x0000000000017941 */ /* 0x000fea0003800000 */
.L_x_56:
        /* <DEDUP_REMOVED lines=9> */
.L_x_59:
[----:B------:R-:W-:Y:S05]  /*3530*/  BSYNC B1 ;  /* 0x0000000000017941 */ /* 0x000fea0003800000 */
.L_x_58:
        /* <DEDUP_REMOVED lines=9> */
.L_x_61:
[----:B------:R-:W-:Y:S05]  /*35d0*/  BSYNC B1 ;  /* 0x0000000000017941 */ /* 0x000fea0003800000 */
.L_x_60:
[----:B-----5:R-:W-:Y:S01]  /*35e0*/  FMUL R62, R118, R89 ;  /* 0x00000059763e7220 */ /* 0x020fe20000400000 */
[----:B------:R-:W-:Y:S03]  /*35f0*/  BSSY B1, `(.L_x_62) ;  /* 0x0000006000017945 */ /* 0x000fe60003800000 */
[----:B------:R-:W-:-:S05]  /*3600*/  FFMA R73, R73, R88, R62 ;  /* 0x0000005849497223 */ /* 0x000fca000000003e */
[----:B------:R0:W-:Y:S01]  /*3610*/  @P0 STG.E desc[UR36][R14.64+0x84], R73 ;  /* 0x000084490e000986 */ /* 0x0001e2000c101924 */
[----:B------:R-:W-:-:S13]  /*3620*/  ISETP.GT.AND P0, PT, R3, 0x8, P2 ;  /* 0x000000080300780c */ /* 0x000fda0001704270 */
[----:B0-----:R-:W-:Y:S05]  /*3630*/  @!P0 BRA `(.L_x_63) ;  /* 0x0000000000048947 */ /* 0x001fea0003800000 */
[----:B------:R0:W5:Y:S02]  /*3640*/  LDG.E.LTC128B R118, desc[UR36][R12.64+0x80] ;  /* 0x000080240c767981 */ /* 0x000164000c1e1920 */
.L_x_63:
[----:B------:R-:W-:Y:S05]  /*3650*/  BSYNC B1 ;  /* 0x0000000000017941 */ /* 0x000fea0003800000 */
.L_x_62:
[----:B-----5:R-:W-:Y:S01]  /*3660*/  FMUL R19, R118, R89 ;  /* 0x0000005976137220 */ /* 0x020fe20000400000 */
[----:B------:R-:W-:Y:S03]  /*3670*/  BSSY B1, `(.L_x_64) ;  /* 0x0000006000017945 */ /* 0x000fe60003800000 */
[----:B------:R-:W-:-:S05]  /*3680*/  FFMA R19, R74, R88, R19 ;  /* 0x000000584a137223 */ /* 0x000fca0000000013 */
[----:B------:R0:W-:Y:S01]  /*3690*/  @P0 STG.E desc[UR36][R20.64+0x80], R19 ;  /* 0x0000801314000986 */ /* 0x0001e2000c101924 */
[----:B------:R-:W-:-:S13]  /*36a0*/  ISETP.GT.AND P0, PT, R3, 0x8, P1 ;  /* 0x000000080300780c */ /* 0x000fda0000f04270 */
[----:B0-----:R-:W-:Y:S05]  /*36b0*/  @!P0 BRA `(.L_x_65) ;  /* 0x0000000000048947 */ /* 0x001fea0003800000 */
[----:B------:R0:W5:Y:S02]  /*36c0*/  LDG.E.LTC128B R118, desc[UR36][R12.64+0x84] ;  /* 0x000084240c767981 */ /* 0x000164000c1e1920 */
.L_x_65:
[----:B------:R-:W-:Y:S05]  /*36d0*/  BSYNC B1 ;  /* 0x0000000000017941 */ /* 0x000fea0003800000 */
.L_x_64:
        /* <DEDUP_REMOVED lines=9> */
.L_x_67:
[----:B------:R-:W-:Y:S05]  /*3770*/  BSYNC B1 ;  /* 0x0000000000017941 */ /* 0x000fea0003800000 */
.L_x_66:
[----:B-----5:R-:W-:Y:S01]  /*3780*/  FMUL R19, R118, R89 ;  /* 0x0000005976137220 */ /* 0x020fe20000400000 */
[----:B------:R-:W-:Y:S01]  /*3790*/  ISETP.GT.AND P5, PT, R4, 0x29, PT ;  /* 0x000000290400780c */ /* 0x000fe20003fa4270 */
[----:B------:R-:W-:Y:S02]  /*37a0*/  BSSY B1, `(.L_x_68) ;  /* 0x0000007000017945 */ /* 0x000fe40003800000 */
[----:B------:R-:W-:-:S05]  /*37b0*/  FFMA R19, R76, R88, R19 ;  /* 0x000000584c137223 */ /* 0x000fca0000000013 */
[----:B------:R1:W-:Y:S01]  /*37c0*/  @P0 STG.E desc[UR36][R14.64+0xa0], R19 ;  /* 0x0000a0130e000986 */ /* 0x0003e2000c101924 */
[----:B------:R-:W-:Y:S02]  /*37d0*/  ISETP.GT.AND P0, PT, R3, RZ, P5 ;  /* 0x000000ff0300720c */ /* 0x000fe40002f04270 */
[----:B-1----:R-:W-:-:S11]  /*37e0*/  P2R R19, PR, RZ, 0x20 ;  /* 0x00000020ff137803 */ /* 0x002fd60000000000 */
[----:B------:R-:W-:Y:S05]  /*37f0*/  @!P0 BRA `(.L_x_69) ;  /* 0x0000000000048947 */ /* 0x000fea0003800000 */
[----:B------:R1:W5:Y:S02]  /*3800*/  LDG.E.LTC128B R118, desc[UR36][R8.64+0xa4] ;  /* 0x0000a42408767981 */ /* 0x000364000c1e1920 */
.L_x_69:
[----:B------:R-:W-:Y:S05]  /*3810*/  BSYNC B1 ;  /* 0x0000000000017941 */ /* 0x000fea0003800000 */
.L_x_68:
[----:B-----5:R-:W-:Y:S01]  /*3820*/  FMUL R62, R118, R89 ;  /* 0x00000059763e7220 */ /* 0x020fe20000400000 */
[----:B------:R-:W-:Y:S03]  /*3830*/  BSSY B1, `(.L_x_70) ;  /* 0x0000006000017945 */ /* 0x000fe60003800000 */
[----:B------:R-:W-:-:S05]  /*3840*/  FFMA R77, R77, R88, R62 ;  /* 0x000000584d4d7223 */ /* 0x000fca000000003e */
[----:B------:R0:W-:Y:S01]  /*3850*/  @P0 STG.E desc[UR36][R14.64+0xa4], R77 ;  /* 0x0000a44d0e000986 */ /* 0x0001e2000c101924 */
[----:B------:R-:W-:-:S13]  /*3860*/  ISETP.GT.AND P0, PT, R3, 0x8, P1 ;  /* 0x000000080300780c */ /* 0x000fda0000f04270 */
[----:B0-----:R-:W-:Y:S05]  /*3870*/  @!P0 BRA `(.L_x_71) ;  /* 0x0000000000048947 */ /* 0x001fea0003800000 */
[----:B------:R0:W5:Y:S02]  /*3880*/  LDG.E.LTC128B R118, desc[UR36][R12.64+0xa0] ;  /* 0x0000a0240c767981 */ /* 0x000164000c1e1920 */
.L_x_71:
[----:B------:R-:W-:Y:S05]  /*3890*/  BSYNC B1 ;  /* 0x0000000000017941 */ /* 0x000fea0003800000 */
.L_x_70:
[----:B-----5:R-:W-:Y:S01]  /*38a0*/  FMUL R19, R118, R89 ;  /* 0x0000005976137220 */ /* 0x020fe20000400000 */
[----:B------:R-:W-:Y:S03]  /*38b0*/  BSSY B1, `(.L_x_72) ;  /* 0x0000006000017945 */ /* 0x000fe60003800000 */
[----:B------:R-:W-:-:S05]  /*38c0*/  FFMA R19, R78, R88, R19 ;  /* 0x000000584e137223 */ /* 0x000fca0000000013 */
[----:B------:R0:W-:Y:S01]  /*38d0*/  @P0 STG.E desc[UR36][R20.64+0xa0], R19 ;  /* 0x0000a01314000986 */ /* 0x0001e2000c101924 */
[----:B------:R-:W-:-:S13]  /*38e0*/  ISETP.GT.AND P0, PT, R3, 0x8, P5 ;  /* 0x000000080300780c */ /* 0x000fda0002f04270 */
[----:B0-----:R-:W-:Y:S05]  /*38f0*/  @!P0 BRA `(.L_x_73) ;  /* 0x0000000000048947 */ /* 0x001fea0003800000 */
[----:B------:R0:W5:Y:S02]  /*3900*/  LDG.E.LTC128B R118, desc[UR36][R12.64+0xa4] ;  /* 0x0000a4240c767981 */ /* 0x000164000c1e1920 */
.L_x_73:
[----:B------:R-:W-:Y:S05]  /*3910*/  BSYNC B1 ;  /* 0x0000000000017941 */ /* 0x000fea0003800000 */
.L_x_72:
[----:B-----5:R-:W-:Y:S01]  /*3920*/  FMUL R62, R118, R89 ;  /* 0x00000059763e7220 */ /* 0x020fe20000400000 */
[----:B------:R-:W-:Y:S01]  /*3930*/  ISETP.GT.AND P3, PT, R4, 0x30, PT ;  /* 0x000000300400780c */ /* 0x000fe20003f64270 */
[----:B------:R-:W-:Y:S02]  /*3940*/  BSSY B1, `(.L_x_74) ;  /* 0x0000006000017945 */ /* 0x000fe40003800000 */
[----:B------:R-:W-:-:S05]  /*3950*/  FFMA R79, R79, R88, R62 ;  /* 0x000000584f4f7223 */ /* 0x000fca000000003e */
[----:B------:R0:W-:Y:S01]  /*3960*/  @P0 STG.E desc[UR36][R20.64+0xa4], R79 ;  /* 0x0000a44f14000986 */ /* 0x0001e2000c101924 */
[----:B------:R-:W-:-:S13]  /*3970*/  ISETP.GT.AND P0, PT, R3, RZ, P3 ;  /* 0x000000ff0300720c */ /* 0x000fda0001f04270 */
[----:B0-----:R-:W-:Y:S05]  /*3980*/  @!P0 BRA `(.L_x_75) ;  /* 0x0000000000048947 */ /* 0x001fea0003800000 */
[----:B------:R0:W5:Y:S02]  /*3990*/  LDG.E.LTC128B R118, desc[UR36][R8.64+0xc0] ;  /* 0x0000c02408767981 */ /* 0x000164000c1e1920 */
.L_x_75:
[----:B------:R-:W-:Y:S05]  /*39a0*/  BSYNC B1 ;  /* 0x0000000000017941 */ /* 0x000fea0003800000 */
.L_x_74:
        /* <DEDUP_REMOVED lines=8> */
.L_x_77:
[----:B------:R-:W-:Y:S05]  /*3a30*/  BSYNC B1 ;  /* 0x0000000000017941 */ /* 0x000fea0003800000 */
.L_x_76:
[----:B-----5:R-:W-:Y:S01]  /*3a40*/  FMUL R62, R118, R89 ;  /* 0x00000059763e7220 */ /* 0x020fe20000400000 */
[----:B------:R-:W-:Y:S03]  /*3a50*/  BSSY B1, `(.L_x_78) ;  /* 0x0000006000017945 */ /* 0x000fe60003800000 */
[----:B------:R-:W-:-:S05]  /*3a60*/  FFMA R81, R81, R88, R62 ;  /* 0x0000005851517223 */ /* 0x000fca000000003e */
[----:B------:R0:W-:Y:S01]  /*3a70*/  @P0 STG.E desc[UR36][R14.64+0xc4], R81 ;  /* 0x0000c4510e000986 */ /* 0x0001e2000c101924 */
[----:B------:R-:W-:-:S13]  /*3a80*/  ISETP.GT.AND P0, PT, R3, 0x8, P3 ;  /* 0x000000080300780c */ /* 0x000fda0001f04270 */
[----:B0-----:R-:W-:Y:S05]  /*3a90*/  @!P0 BRA `(.L_x_79) ;  /* 0x0000000000048947 */ /* 0x001fea0003800000 */
[----:B------:R0:W5:Y:S02]  /*3aa0*/  LDG.E.LTC128B R118, desc[UR36][R12.64+0xc0] ;  /* 0x0000c0240c767981 */ /* 0x000164000c1e1920 */
.L_x_79:
[----:B------:R-:W-:Y:S05]  /*3ab0*/  BSYNC B1 ;  /* 0x0000000000017941 */ /* 0x000fea0003800000 */
.L_x_78:
[----:B-----5:R-:W-:Y:S01]  /*3ac0*/  FMUL R19, R118, R89 ;  /* 0x0000005976137220 */ /* 0x020fe20000400000 */
[----:B------:R-:W-:Y:S03]  /*3ad0*/  BSSY B1, `(.L_x_80) ;  /* 0x0000006000017945 */ /* 0x000fe60003800000 */
[----:B------:R-:W-:-:S05]  /*3ae0*/  FFMA R19, R82, R88, R19 ;  /* 0x0000005852137223 */ /* 0x000fca0000000013 */
[----:B------:R0:W-:Y:S01]  /*3af0*/  @P0 STG.E desc[UR36][R20.64+0xc0], R19 ;  /* 0x0000c01314000986 */ /* 0x0001e2000c101924 */
[----:B------:R-:W-:-:S13]  /*3b00*/  ISETP.GT.AND P0, PT, R3, 0x8, P2 ;  /* 0x000000080300780c */ /* 0x000fda0001704270 */
[----:B0-----:R-:W-:Y:S05]  /*3b10*/  @!P0 BRA `(.L_x_81) ;  /* 0x0000000000048947 */ /* 0x001fea0003800000 */
[----:B------:R0:W5:Y:S02]  /*3b20*/  LDG.E.LTC128B R118, desc[UR36][R12.64+0xc4] ;  /* 0x0000c4240c767981 */ /* 0x000164000c1e1920 */
.L_x_81:
[----:B------:R-:W-:Y:S05]  /*3b30*/  BSYNC B1 ;  /* 0x0000000000017941 */ /* 0x000fea0003800000 */
.L_x_80:
        /* <DEDUP_REMOVED lines=8> */
.L_x_83:
[----:B------:R-:W-:Y:S05]  /*3bc0*/  BSYNC B1 ;  /* 0x0000000000017941 */ /* 0x000fea0003800000 */
.L_x_82:
[----:B-----5:R-:W-:Y:S01]  /*3bd0*/  FMUL R19, R118, R89 ;  /* 0x0000005976137220 */ /* 0x020fe20000400000 */
[----:B------:R-:W-:Y:S03]  /*3be0*/  BSSY B1, `(.L_x_84) ;  /* 0x000000d000017945 */ /* 0x000fe60003800000 */
[----:B------:R-:W-:-:S05]  /*3bf0*/  FFMA R19, R84, R88, R19 ;  /* 0x0000005854137223 */ /* 0x000fca0000000013 */
[----:B------:R0:W-:Y:S01]  /*3c00*/  @P0 STG.E desc[UR36][R14.64+0xe0], R19 ;  /* 0x0000e0130e000986 */ /* 0x0001e2000c101924 */
[----:B------:R-:W-:-:S04]  /*3c10*/  IADD3 R64, P0, R101, R20, RZ ;  /* 0x0000001465407210 */ /* 0x000fc80007f1e0ff */
[----:B------:R-:W-:Y:S02]  /*3c20*/  IADD3.X R65, R5, R21, RZ, P0, !PT ;  /* 0x0000001505417210 */ /* 0x000fe400007fe4ff */
[----:B------:R-:W-:-:S05]  /*3c30*/  IADD3 R66, P0, R101, R20, RZ ;  /* 0x0000001465427210 */ /* 0x000fca0007f1e0ff */
[----:B------:R-:W-:Y:S01]  /*3c40*/  IMAD.X R67, R5, 0x1, R21, P0 ;  /* 0x0000000105437824 */ /* 0x000fe200000e0615 */
[----:B------:R-:W-:-:S05]  /*3c50*/  IADD3 R62, P0, R101, R14, RZ ;  /* 0x0000000e653e7210 */ /* 0x000fca0007f1e0ff */
[----:B------:R-:W-:Y:S01]  /*3c60*/  IMAD.X R63, R5, 0x1, R15, P0 ;  /* 0x00000001053f7824 */ /* 0x000fe200000e060f */
[----:B------:R-:W-:-:S04]  /*3c70*/  ISETP.GT.AND P0, PT, R4, 0x39, PT ;  /* 0x000000390400780c */ /* 0x000fc80003f04270 */
[----:B------:R-:W-:-:S13]  /*3c80*/  ISETP.GT.AND P4, PT, R3, RZ, P0 ;  /* 0x000000ff0300720c */ /* 0x000fda0000784270 */
[----:B0-----:R-:W-:Y:S05]  /*3c90*/  @!P4 BRA `(.L_x_85) ;  /* 0x000000000004c947 */ /* 0x001fea0003800000 */
[----:B------:R0:W5:Y:S02]  /*3ca0*/  LDG.E.LTC128B R118, desc[UR36][R8.64+0xe4] ;  /* 0x0000e42408767981 */ /* 0x000164000c1e1920 */
.L_x_85:
[----:B------:R-:W-:Y:S05]  /*3cb0*/  BSYNC B1 ;  /* 0x0000000000017941 */ /* 0x000fea0003800000 */
.L_x_84:
[----:B-----5:R-:W-:Y:S01]  /*3cc0*/  FMUL R4, R118, R89 ;  /* 0x0000005976047220 */ /* 0x020fe20000400000 */
[----:B------:R-:W-:Y:S03]  /*3cd0*/  BSSY B1, `(.L_x_86) ;  /* 0x0000006000017945 */ /* 0x000fe60003800000 */
[----:B------:R-:W-:-:S05]  /*3ce0*/  FFMA R85, R85, R88, R4 ;  /* 0x0000005855557223 */ /* 0x000fca0000000004 */
[----:B------:R0:W-:Y:S01]  /*3cf0*/  @P4 STG.E desc[UR36][R14.64+0xe4], R85 ;  /* 0x0000e4550e004986 */ /* 0x0001e2000c101924 */
[----:B------:R-:W-:-:S13]  /*3d00*/  ISETP.GT.AND P4, PT, R3, 0x8, P1 ;  /* 0x000000080300780c */ /* 0x000fda0000f84270 */
[----:B0-----:R-:W-:Y:S05]  /*3d10*/  @!P4 BRA `(.L_x_87) ;  /* 0x000000000004c947 */ /* 0x001fea0003800000 */
[----:B------:R0:W5:Y:S02]  /*3d20*/  LDG.E.LTC128B R118, desc[UR36][R12.64+0xe0] ;  /* 0x0000e0240c767981 */ /* 0x000164000c1e1920 */
.L_x_87:
[----:B------:R-:W-:Y:S05]  /*3d30*/  BSYNC B1 ;  /* 0x0000000000017941 */ /* 0x000fea0003800000 */
.L_x_86:
[----:B-----5:R-:W-:Y:S01]  /*3d40*/  FMUL R5, R118, R89 ;  /* 0x0000005976057220 */ /* 0x020fe20000400000 */
[----:B------:R-:W-:Y:S03]  /*3d50*/  BSSY B1, `(.L_x_88) ;  /* 0x0000006000017945 */ /* 0x000fe60003800000 */
[----:B------:R-:W-:-:S05]  /*3d60*/  FFMA R5, R86, R88, R5 ;  /* 0x0000005856057223 */ /* 0x000fca0000000005 */
[----:B------:R0:W-:Y:S01]  /*3d70*/  @P4 STG.E desc[UR36][R20.64+0xe0], R5 ;  /* 0x0000e00514004986 */ /* 0x0001e2000c101924 */
[----:B------:R-:W-:-:S13]  /*3d80*/  ISETP.GT.AND P4, PT, R3, 0x8, P0 ;  /* 0x000000080300780c */ /* 0x000fda0000784270 */
[----:B0-----:R-:W-:Y:S05]  /*3d90*/  @!P4 BRA `(.L_x_89) ;  /* 0x000000000004c947 */ /* 0x001fea0003800000 */
[----:B------:R0:W5:Y:S02]  /*3da0*/  LDG.E.LTC128B R118, desc[UR36][R12.64+0xe4] ;  /* 0x0000e4240c767981 */ /* 0x000164000c1e1920 */
.L_x_89:
[----:B------:R-:W-:Y:S05]  /*3db0*/  BSYNC B1 ;  /* 0x0000000000017941 */ /* 0x000fea0003800000 */
.L_x_88:
[----:B-----5:R-:W-:-:S04]  /*3dc0*/  FMUL R4, R118, R89 ;  /* 0x0000005976047220 */ /* 0x020fc80000400000 */
[----:B------:R-:W-:-:S05]  /*3dd0*/  FFMA R87, R87, R88, R4 ;  /* 0x0000005857577223 */ /* 0x000fca0000000004 */
[----:B------:R0:W-:Y:S01]  /*3de0*/  @P4 STG.E desc[UR36][R20.64+0xe4], R87 ;  /* 0x0000e45714004986 */ /* 0x0001e2000c101924 */
[----:B------:R-:W-:-:S13]  /*3df0*/  ISETP.GT.AND P4, PT, R3, 0x80, P6 ;  /* 0x000000800300780c */ /* 0x000fda0003784270 */
[----:B------:R-:W2:Y:S01]  /*3e00*/  @P4 LDG.E.LTC128B R118, desc[UR36][R58.64] ;  /* 0x000000243a764981 */ /* 0x000ea2000c1e1920 */
[----:B------:R-:W-:Y:S01]  /*3e10*/  BSSY B1, `(.L_x_90) ;  /* 0x0000008000017945 */ /* 0x000fe20003800000 */
[----:B--2---:R-:W-:-:S04]  /*3e20*/  FMUL R5, R118, R89 ;  /* 0x0000005976057220 */ /* 0x004fc80000400000 */
[----:B------:R-:W-:-:S05]  /*3e30*/  FFMA R5, R24, R88, R5 ;  /* 0x0000005818057223 */ /* 0x000fca0000000005 */
[----:B------:R0:W-:Y:S01]  /*3e40*/  @P4 STG.E desc[UR36][R62.64], R5 ;  /* 0x000000053e004986 */ /* 0x0001e2000c101924 */
[----:B------:R-:W-:-:S04]  /*3e50*/  ISETP.NE.AND P4, PT, R117, RZ, PT ;  /* 0x000000ff7500720c */ /* 0x000fc80003f85270 */
[----:B------:R-:W-:-:S13]  /*3e60*/  ISETP.GT.AND P4, PT, R3, 0x80, P4 ;  /* 0x000000800300780c */ /* 0x000fda0002784270 */
[----:B0-----:R-:W-:Y:S05]  /*3e70*/  @!P4 BRA `(.L_x_91) ;  /* 0x000000000004c947 */ /* 0x001fea0003800000 */
[----:B------:R0:W5:Y:S02]  /*3e80*/  LDG.E.LTC128B R118, desc[UR36][R10.64+0x4] ;  /* 0x000004240a767981 */ /* 0x000164000c1e1920 */
.L_x_91:
[----:B------:R-:W-:Y:S05]  /*3e90*/  BSYNC B1 ;  /* 0x0000000000017941 */ /* 0x000fea0003800000 */
.L_x_90:
[----:B-----5:R-:W-:Y:S01]  /*3ea0*/  FMUL R4, R118, R89 ;  /* 0x0000005976047220 */ /* 0x020fe20000400000 */
[----:B------:R-:W-:Y:S01]  /*3eb0*/  @P4 IMAD.MOV.U32 R5, RZ, RZ, R63 ;  /* 0x000000ffff054224 */ /* 0x000fe200078e003f */
[----:B------:R-:W-:Y:S01]  /*3ec0*/  ISETP.GT.AND P6, PT, R3, 0x88, P6 ;  /* 0x000000880300780c */ /* 0x000fe200037c4270 */
[----:B------:R-:W-:Y:S01]  /*3ed0*/  BSSY B1, `(.L_x_92) ;  /* 0x0000006000017945 */ /* 0x000fe20003800000 */
[----:B------:R-:W-:Y:S01]  /*3ee0*/  FFMA R25, R25, R88, R4 ;  /* 0x0000005819197223 */ /* 0x000fe20000000004 */
[----:B------:R-:W-:-:S05]  /*3ef0*/  @P4 IMAD.MOV.U32 R4, RZ, RZ, R62 ;  /* 0x000000ffff044224 */ /* 0x000fca00078e003e */
[----:B------:R2:W-:Y:S05]  /*3f00*/  @P4 STG.E desc[UR36][R4.64+0x4], R25 ;  /* 0x0000041904004986 */ /* 0x0005ea000c101924 */
[----:B------:R-:W-:Y:S05]  /*3f10*/  @!P6 BRA `(.L_x_93) ;  /* 0x000000000004e947 */ /* 0x000fea0003800000 */
[----:B------:R0:W5:Y:S02]  /*3f20*/  LDG.E.LTC128B R118, desc[UR36][R60.64] ;  /* 0x000000243c767981 */ /* 0x000164000c1e1920 */
.L_x_93:
[----:B------:R-:W-:Y:S05]  /*3f30*/  BSYNC B1 ;  /* 0x0000000000017941 */ /* 0x000fea0003800000 */
.L_x_92:
[----:B--2--5:R-:W-:Y:S01]  /*3f40*/  FMUL R5, R118, R89 ;  /* 0x0000005976057220 */ /* 0x024fe20000400000 */
[----:B------:R-:W-:Y:S01]  /*3f50*/  ISETP.NE.AND P4, PT, R117, RZ, PT ;  /* 0x000000ff7500720c */ /* 0x000fe20003f85270 */
[----:B------:R-:W-:Y:S02]  /*3f60*/  BSSY B1, `(.L_x_94) ;  /* 0x0000006000017945 */ /* 0x000fe40003800000 */
[----:B------:R-:W-:Y:S01]  /*3f70*/  FFMA R5, R26, R88, R5 ;  /* 0x000000581a057223 */ /* 0x000fe20000000005 */
[----:B------:R-:W-:-:S04]  /*3f80*/  ISETP.GT.AND P4, PT, R3, 0x88, P4 ;  /* 0x000000880300780c */ /* 0x000fc80002784270 */
[----:B------:R2:W-:Y:S09]  /*3f90*/  @P6 STG.E desc[UR36][R64.64], R5 ;  /* 0x0000000540006986 */ /* 0x0005f2000c101924 */
[----:B------:R-:W-:Y:S05]  /*3fa0*/  @!P4 BRA `(.L_x_95) ;  /* 0x000000000004c947 */ /* 0x000fea0003800000 */
[----:B------:R0:W5:Y:S02]  /*3fb0*/  LDG.E.LTC128B R118, desc[UR36][R56.64+0x4] ;  /* 0x0000042438767981 */ /* 0x000164000c1e1920 */
.L_x_95:
[----:B------:R-:W-:Y:S05]  /*3fc0*/  BSYNC B1 ;  /* 0x0000000000017941 */ /* 0x000fea0003800000 */
.L_x_94:
[----:B-----5:R-:W-:Y:S01]  /*3fd0*/  FMUL R4, R118, R89 ;  /* 0x0000005976047220 */ /* 0x020fe20000400000 */
[----:B------:R-:W-:Y:S01]  /*3fe0*/  ISETP.NE.AND P6, PT, R119, RZ, PT ;  /* 0x000000ff7700720c */ /* 0x000fe20003fc5270 */
[----:B------:R-:W-:Y:S02]  /*3ff0*/  BSSY B1, `(.L_x_96) ;  /* 0x0000006000017945 */ /* 0x000fe40003800000 */
[----:B------:R-:W-:-:S05]  /*4000*/  FFMA R27, R27, R88, R4 ;  /* 0x000000581b1b7223 */ /* 0x000fca0000000004 */
[----:B------:R0:W-:Y:S01]  /*4010*/  @P4 STG.E desc[UR36][R66.64+0x4], R27 ;  /* 0x0000041b42004986 */ /* 0x0001e2000c101924 */
[----:B------:R-:W-:-:S13]  /*4020*/  ISETP.GT.AND P4, PT, R3, 0x80, P6 ;  /* 0x000000800300780c */ /* 0x000fda0003784270 */
[----:B0-----:R-:W-:Y:S05]  /*4030*/  @!P4 BRA `(.L_x_97) ;  /* 0x000000000004c947 */ /* 0x001fea0003800000 */
[----:B------:R0:W5:Y:S02]  /*4040*/  LDG.E.LTC128B R118, desc[UR36][R10.64+0x20] ;  /* 0x000020240a767981 */ /* 0x000164000c1e1920 */
.L_x_97:
[----:B------:R-:W-:Y:S05]  /*4050*/  BSYNC B1 ;  /* 0x0000000000017941 */ /* 0x000fea0003800000 */
.L_x_96:
[----:B--2--5:R-:W-:Y:S01]  /*4060*/  FMUL R5, R118, R89 ;  /* 0x0000005976057220 */ /* 0x024fe20000400000 */
[----:B------:R-:W-:Y:S01]  /*4070*/  @P4 IMAD.MOV.U32 R4, RZ, RZ, R62 ;  /* 0x000000ffff044224 */ /* 0x000fe200078e003e */
[----:B------:R-:W-:Y:S01]  /*4080*/  ISETP.NE.AND P6, PT, R120, RZ, PT ;  /* 0x000000ff7800720c */ /* 0x000fe20003fc5270 */
[----:B------:R-:W-:Y:S01]  /*4090*/  BSSY B1, `(.L_x_98) ;  /* 0x0000007000017945 */ /* 0x000fe20003800000 */
[----:B-1-34-:R-:W-:Y:S01]  /*40a0*/  FFMA R9, R28, R88, R5 ;  /* 0x000000581c097223 */ /* 0x01afe20000000005 */
[----:B------:R-:W-:-:S05]  /*40b0*/  @P4 IMAD.MOV.U32 R5, RZ, RZ, R63 ;  /* 0x000000ffff054224 */ /* 0x000fca00078e003f */
[----:B------:R1:W-:Y:S01]  /*40c0*/  @P4 STG.E desc[UR36][R4.64+0x20], R9 ;  /* 0x0000200904004986 */ /* 0x0003e2000c101924 */
[----:B------:R-:W-:-:S13]  /*40d0*/  ISETP.GT.AND P4, PT, R3, 0x80, P6 ;  /* 0x000000800300780c */ /* 0x000fda0003784270 */
[----:B-1----:R-:W-:Y:S05]  /*40e0*/  @!P4 BRA `(.L_x_99) ;  /* 0x000000000004c947 */ /* 0x002fea0003800000 */
[----:B------:R1:W5:Y:S02]  /*40f0*/  LDG.E.LTC128B R118, desc[UR36][R10.64+0x24] ;  /* 0x000024240a767981 */ /* 0x000364000c1e1920 */
.L_x_99:
[----:B------:R-:W-:Y:S05]  /*4100*/  BSYNC B1 ;  /* 0x0000000000017941 */ /* 0x000fea0003800000 */
.L_x_98:
[----:B-----5:R-:W-:Y:S01]  /*4110*/  FMUL R4, R118, R89 ;  /* 0x0000005976047220 */ /* 0x020fe20000400000 */
[----:B------:R-:W-:Y:S01]  /*4120*/  @P4 MOV R5, R63 ;  /* 0x0000003f00054202 */ /* 0x000fe20000000f00 */
[----:B------:R-:W-:Y:S02]  /*4130*/  BSSY B1, `(.L_x_100) ;  /* 0x0000008000017945 */ /* 0x000fe40003800000 */
[----:B------:R-:W-:Y:S01]  /*4140*/  FFMA R29, R29, R88, R4 ;  /* 0x000000581d1d7223 */ /* 0x000fe20000000004 */
[----:B------:R-:W-:-:S05]  /*4150*/  @P4 IMAD.MOV.U32 R4, RZ, RZ, R62 ;  /* 0x000000ffff044224 */ /* 0x000fca00078e003e */
[----:B------:R2:W-:Y:S01]  /*4160*/  @P4 STG.E desc[UR36][R4.64+0x24], R29 ;  /* 0x0000241d04004986 */ /* 0x0005e2000c101924 */
[----:B------:R-:W-:-:S04]  /*4170*/  ISETP.NE.AND P4, PT, R119, RZ, PT ;  /* 0x000000ff7700720c */ /* 0x000fc80003f85270 */
[----:B------:R-:W-:-:S13]  /*4180*/  ISETP.GT.AND P4, PT, R3, 0x88, P4 ;  /* 0x000000880300780c */ /* 0x000fda0002784270 */
[----:B--2---:R-:W-:Y:S05]  /*4190*/  @!P4 BRA `(.L_x_101) ;  /* 0x000000000004c947 */ /* 0x004fea0003800000 */
[----:B------:R2:W5:Y:S02]  /*41a0*/  LDG.E.LTC128B R118, desc[UR36][R56.64+0x20] ;  /* 0x0000202438767981 */ /* 0x000564000c1e1920 */
.L_x_101:
[----:B------:R-:W-:Y:S05]  /*41b0*/  BSYNC B1 ;  /* 0x0000000000017941 */ /* 0x000fea0003800000 */
.L_x_100:
[----:B-----5:R-:W-:Y:S01]  /*41c0*/  FMUL R5, R118, R89 ;  /* 0x0000005976057220 */ /* 0x020fe20000400000 */
[----:B------:R-:W-:Y:S03]  /*41d0*/  BSSY B1, `(.L_x_102) ;  /* 0x0000006000017945 */ /* 0x000fe60003800000 */
[----:B------:R-:W-:-:S05]  /*41e0*/  FFMA R5, R30, R88, R5 ;  /* 0x000000581e057223 */ /* 0x000fca0000000005 */
[----:B------:R3:W-:Y:S01]  /*41f0*/  @P4 STG.E desc[UR36][R6.64+0x20], R5 ;  /* 0x0000200506004986 */ /* 0x0007e2000c101924 */
[----:B------:R-:W-:-:S13]  /*4200*/  ISETP.GT.AND P4, PT, R3, 0x88, P6 ;  /* 0x000000880300780c */ /* 0x000fda0003784270 */
[----:B---3--:R-:W-:Y:S05]  /*4210*/  @!P4 BRA `(.L_x_103) ;  /* 0x000000000004c947 */ /* 0x008fea0003800000 */
[----:B------:R3:W5:Y:S02]  /*4220*/  LDG.E.LTC128B R118, desc[UR36][R56.64+0x24] ;  /* 0x0000242438767981 */ /* 0x000764000c1e1920 */
.L_x_103:
[----:B------:R-:W-:Y:S05]  /*4230*/  BSYNC B1 ;  /* 0x0000000000017941 */ /* 0x000fea0003800000 */
.L_x_102:
[----:B-----5:R-:W-:Y:S01]  /*4240*/  FMUL R4, R118, R89 ;  /* 0x0000005976047220 */ /* 0x020fe20000400000 */
[----:B------:R-:W-:Y:S01]  /*4250*/  @P4 IMAD.MOV.U32 R5, RZ, RZ, R7 ;  /* 0x000000ffff054224 */ /* 0x000fe200078e0007 */
[----:B------:R-:W-:Y:S01]  /*4260*/  ISETP.NE.AND P6, PT, R112, RZ, PT ;  /* 0x000000ff7000720c */ /* 0x000fe20003fc5270 */
[----:B------:R-:W-:Y:S01]  /*4270*/  BSSY B1, `(.L_x_104) ;  /* 0x0000007000017945 */ /* 0x000fe20003800000 */
[----:B------:R-:W-:Y:S01]  /*4280*/  FFMA R31, R31, R88, R4 ;  /* 0x000000581f1f7223 */ /* 0x000fe20000000004 */
[----:B------:R-:W-:-:S05]  /*4290*/  @P4 IMAD.MOV.U32 R4, RZ, RZ, R6 ;  /* 0x000000ffff044224 */ /* 0x000fca00078e0006 */
[----:B------:R4:W-:Y:S01]  /*42a0*/  @P4 STG.E desc[UR36][R4.64+0x24], R31 ;  /* 0x0000241f04004986 */ /* 0x0009e2000c101924 */
[----:B------:R-:W-:-:S13]  /*42b0*/  ISETP.GT.AND P4, PT, R3, 0x80, P6 ;  /* 0x000000800300780c */ /* 0x000fda0003784270 */
[----:B----4-:R-:W-:Y:S05]  /*42c0*/  @!P4 BRA `(.L_x_105) ;  /* 0x000000000004c947 */ /* 0x010fea0003800000 */
[----:B------:R4:W5:Y:S02]  /*42d0*/  LDG.E.LTC128B R118, desc[UR36][R10.64+0x40] ;  /* 0x000040240a767981 */ /* 0x000964000c1e1920 */
.L_x_105:
[----:B------:R-:W-:Y:S05]  /*42e0*/  BSYNC B1 ;  /* 0x0000000000017941 */ /* 0x000fea0003800000 */
.L_x_104:
        /* <DEDUP_REMOVED lines=8> */
[----:B0-----:R-:W-:Y:S05]  /*4370*/  @!P4 BRA `(.L_x_107) ;  /* 0x000000000004c947 */ /* 0x001fea0003800000 */
[----:B------:R0:W5:Y:S02]  /*4380*/  LDG.E.LTC128B R118, desc[UR36][R10.64+0x44] ;  /* 0x000044240a767981 */ /* 0x000164000c1e1920 */
.L_x_107:
[----:B------:R-:W-:Y:S05]  /*4390*/  BSYNC B1 ;  /* 0x0000000000017941 */ /* 0x000fea0003800000 */
.L_x_106:
[----:B-----5:R-:W-:Y:S01]  /*43a0*/  FMUL R4, R118, R89 ;  /* 0x0000005976047220 */ /* 0x020fe20000400000 */
[----:B------:R-:W-:Y:S01]  /*43b0*/  @P4 IMAD.MOV.U32 R5, RZ, RZ, R63 ;  /* 0x000000ffff054224 */ /* 0x000fe200078e003f */
[----:B------:R-:W-:Y:S02]  /*43c0*/  BSSY B1, `(.L_x_108) ;  /* 0x0000008000017945 */ /* 0x000fe40003800000 */
[----:B------:R-:W-:Y:S01]  /*43d0*/  FFMA R33, R33, R88, R4 ;  /* 0x0000005821217223 */ /* 0x000fe20000000004 */
[----:B------:R-:W-:-:S05]  /*43e0*/  @P4 IMAD.MOV.U32 R4, RZ, RZ, R62 ;  /* 0x000000ffff044224 */ /* 0x000fca00078e003e */
[----:B------:R0:W-:Y:S01]  /*43f0*/  @P4 STG.E desc[UR36][R4.64+0x44], R33 ;  /* 0x0000442104004986 */ /* 0x0001e2000c101924 */
[----:B------:R-:W-:-:S04]  /*4400*/  ISETP.NE.AND P4, PT, R112, RZ, PT ;  /* 0x000000ff7000720c */ /* 0x000fc80003f85270 */
[----:B------:R-:W-:-:S13]  /*4410*/  ISETP.GT.AND P4, PT, R3, 0x88, P4 ;  /* 0x000000880300780c */ /* 0x000fda0002784270 */
[----:B0-----:R-:W-:Y:S05]  /*4420*/  @!P4 BRA `(.L_x_109) ;  /* 0x000000000004c947 */ /* 0x001fea0003800000 */
[----:B------:R0:W5:Y:S02]  /*4430*/  LDG.E.LTC128B R118, desc[UR36][R56.64+0x40] ;  /* 0x0000402438767981 */ /* 0x000164000c1e1920 */
.L_x_109:
[----:B------:R-:W-:Y:S05]  /*4440*/  BSYNC B1 ;  /* 0x0000000000017941 */ /* 0x000fea0003800000 */
.L_x_108:
[----:B-----5:R-:W-:Y:S01]  /*4450*/  FMUL R5, R118, R89 ;  /* 0x0000005976057220 */ /* 0x020fe20000400000 */
[----:B------:R-:W-:Y:S01]  /*4460*/  @P4 IMAD.MOV.U32 R4, RZ, RZ, R6 ;  /* 0x000000ffff044224 */ /* 0x000fe200078e0006 */
[----:B------:R-:W-:Y:S02]  /*4470*/  BSSY B1, `(.L_x_110) ;  /* 0x0000007000017945 */ /* 0x000fe40003800000 */
[----:B------:R-:W-:Y:S01]  /*4480*/  FFMA R9, R34, R88, R5 ;  /* 0x0000005822097223 */ /* 0x000fe20000000005 */
[----:B------:R-:W-:-:S05]  /*4490*/  @P4 MOV R5, R7 ;  /* 0x0000000700054202 */ /* 0x000fca0000000f00 */
[----:B------:R0:W-:Y:S01]  /*44a0*/  @P4 STG.E desc[UR36][R4.64+0x40], R9 ;  /* 0x0000400904004986 */ /* 0x0001e2000c101924 */
[----:B------:R-:W-:-:S13]  /*44b0*/  ISETP.GT.AND P4, PT, R3, 0x88, P6 ;  /* 0x000000880300780c */ /* 0x000fda0003784270 */
[----:B0-----:R-:W-:Y:S05]  /*44c0*/  @!P4 BRA `(.L_x_111) ;  /* 0x000000000004c947 */ /* 0x001fea0003800000 */
[----:B------:R0:W5:Y:S02]  /*44d0*/  LDG.E.LTC128B R118, desc[UR36][R56.64+0x44] ;  /* 0x0000442438767981 */ /* 0x000164000c1e1920 */
.L_x_111:
[----:B------:R-:W-:Y:S05]  /*44e0*/  BSYNC B1 ;  /* 0x0000000000017941 */ /* 0x000fea0003800000 */
.L_x_110:
        /* <DEDUP_REMOVED lines=10> */
.L_x_113:
[----:B------:R-:W-:Y:S05]  /*4590*/  BSYNC B1 ;  /* 0x0000000000017941 */ /* 0x000fea0003800000 */
.L_x_112:
        /* <DEDUP_REMOVED lines=10> */
.L_x_115:
[----:B------:R-:W-:Y:S05]  /*4640*/  BSYNC B1 ;  /* 0x0000000000017941 */ /* 0x000fea0003800000 */
.L_x_114:
        /* <DEDUP_REMOVED lines=10> */
.L_x_117:
[----:B------:R-:W-:Y:S05]  /*46f0*/  BSYNC B1 ;  /* 0x0000000000017941 */ /* 0x000fea0003800000 */
.L_x_116:
        /* <DEDUP_REMOVED lines=9> */
.L_x_119:
[----:B------:R-:W-:Y:S05]  /*4790*/  BSYNC B1 ;  /* 0x0000000000017941 */ /* 0x000fea0003800000 */
.L_x_118:
        /* <DEDUP_REMOVED lines=10> */
.L_x_121:
[----:B------:R-:W-:Y:S05]  /*4840*/  BSYNC B1 ;  /* 0x0000000000017941 */ /* 0x000fea0003800000 */
.L_x_120:
        /* <DEDUP_REMOVED lines=10> */
.L_x_123:
[----:B------:R-:W-:Y:S05]  /*48f0*/  BSYNC B1 ;  /* 0x0000000000017941 */ /* 0x000fea0003800000 */
.L_x_122:
        /* <DEDUP_REMOVED lines=10> */
.L_x_125:
[----:B------:R-:W-:Y:S05]  /*49a0*/  BSYNC B1 ;  /* 0x0000000000017941 */ /* 0x000fea0003800000 */
.L_x_124:
        /* <DEDUP_REMOVED lines=9> */
.L_x_127:
[----:B------:R-:W-:Y:S05]  /*4a40*/  BSYNC B1 ;  /* 0x0000000000017941 */ /* 0x000fea0003800000 */
.L_x_126:
        /* <DEDUP_REMOVED lines=10> */
.L_x_129:
[----:B------:R-:W-:Y:S05]  /*4af0*/  BSYNC B1 ;  /* 0x0000000000017941 */ /* 0x000fea0003800000 */
.L_x_128:
[----:B-----5:R-:W-:Y:S01]  /*4b00*/  FMUL R5, R118, R89 ;  /* 0x0000005976057220 */ /* 0x020fe20000400000 */
[----:B------:R-:W-:Y:S01]  /*4b10*/  @P4 IMAD.MOV.U32 R4, RZ, RZ, R62 ;  /* 0x000000ffff044224 */ /* 0x000fe200078e003e */
[----:B------:R-:W-:Y:S02]  /*4b20*/  BSSY B1, `(.L_x_130) ;  /* 0x0000007000017945 */ /* 0x000fe40003800000 */
[----:B------:R-:W-:Y:S01]  /*4b30*/  FFMA R9, R44, R88, R5 ;  /* 0x000000582c097223 */ /* 0x000fe20000000005 */
[----:B------:R-:W-:-:S05]  /*4b40*/  @P4 IMAD.MOV.U32 R5, RZ, RZ, R63 ;  /* 0x000000ffff054224 */ /* 0x000fca00078e003f */
[----:B------:R0:W-:Y:S01]  /*4b50*/  @P4 STG.E desc[UR36][R4.64+0xa0], R9 ;  /* 0x0000a00904004986 */ /* 0x0001e2000c101924 */
[----:B------:R-:W-:-:S13]  /*4b60*/  ISETP.GT.AND P4, PT, R3, 0x80, P5 ;  /* 0x000000800300780c */ /* 0x000fda0002f84270 */
[----:B0-----:R-:W-:Y:S05]  /*4b70*/  @!P4 BRA `(.L_x_131) ;  /* 0x000000000004c947 */ /* 0x001fea0003800000 */
[----:B------:R0:W5:Y:S02]  /*4b80*/  LDG.E.LTC128B R118, desc[UR36][R10.64+0xa4] ;  /* 0x0000a4240a767981 */ /* 0x000164000c1e1920 */
.L_x_131:
[----:B------:R-:W-:Y:S05]  /*4b90*/  BSYNC B1 ;  /* 0x0000000000017941 */ /* 0x000fea0003800000 */
.L_x_130:
        /* <DEDUP_REMOVED lines=9> */
.L_x_133:
[----:B------:R-:W-:Y:S05]  /*4c30*/  BSYNC B1 ;  /* 0x0000000000017941 */ /* 0x000fea0003800000 */
.L_x_132:
[----:B-----5:R-:W-:Y:S01]  /*4c40*/  FMUL R5, R118, R89 ;  /* 0x0000005976057220 */ /* 0x020fe20000400000 */
[----:B------:R-:W-:Y:S01]  /*4c50*/  @P4 IMAD.MOV.U32 R4, RZ, RZ, R6 ;  /* 0x000000ffff044224 */ /* 0x000fe200078e0006 */
[----:B------:R-:W-:Y:S01]  /*4c60*/  ISETP.GT.AND P5, PT, R3, 0x88, P5 ;  /* 0x000000880300780c */ /* 0x000fe20002fa4270 */
[----:B------:R-:W-:Y:S01]  /*4c70*/  BSSY B1, `(.L_x_134) ;  /* 0x0000006000017945 */ /* 0x000fe20003800000 */
[----:B------:R-:W-:Y:S01]  /*4c80*/  FFMA R9, R46, R88, R5 ;  /* 0x000000582e097223 */ /* 0x000fe20000000005 */
[----:B------:R-:W-:-:S05]  /*4c90*/  @P4 MOV R5, R7 ;  /* 0x0000000700054202 */ /* 0x000fca0000000f00 */
[----:B------:R0:W-:Y:S05]  /*4ca0*/  @P4 STG.E desc[UR36][R4.64+0xa0], R9 ;  /* 0x0000a00904004986 */ /* 0x0001ea000c101924 */
[----:B------:R-:W-:Y:S05]  /*4cb0*/  @!P5 BRA `(.L_x_135) ;  /* 0x000000000004d947 */ /* 0x000fea0003800000 */
[----:B------:R0:W5:Y:S02]  /*4cc0*/  LDG.E.LTC128B R118, desc[UR36][R56.64+0xa4] ;  /* 0x0000a42438767981 */ /* 0x000164000c1e1920 */
.L_x_135:
[----:B------:R-:W-:Y:S05]  /*4cd0*/  BSYNC B1 ;  /* 0x0000000000017941 */ /* 0x000fea0003800000 */
.L_x_134:
[----:B0----5:R-:W-:Y:S01]  /*4ce0*/  FMUL R4, R118, R89 ;  /* 0x0000005976047220 */ /* 0x021fe20000400000 */
        /* <DEDUP_REMOVED lines=8> */
.L_x_137:
[----:B------:R-:W-:Y:S05]  /*4d70*/  BSYNC B1 ;  /* 0x0000000000017941 */ /* 0x000fea0003800000 */
.L_x_136:
        /* <DEDUP_REMOVED lines=9> */
.L_x_139:
[----:B------:R-:W-:Y:S05]  /*4e10*/  BSYNC B1 ;  /* 0x0000000000017941 */ /* 0x000fea0003800000 */
.L_x_138:
        /* <DEDUP_REMOVED lines=9> */
.L_x_141:
[----:B------:R-:W-:Y:S05]  /*4eb0*/  BSYNC B1 ;  /* 0x0000000000017941 */ /* 0x000fea0003800000 */
.L_x_140:
[----:B0----5:R-:W-:Y:S01]  /*4ec0*/  FMUL R5, R118, R89 ;  /* 0x0000005976057220 */ /* 0x021fe20000400000 */
        /* <DEDUP_REMOVED lines=8> */
.L_x_143:
[----:B------:R-:W-:Y:S05]  /*4f50*/  BSYNC B1 ;  /* 0x0000000000017941 */ /* 0x000fea0003800000 */
.L_x_142:
        /* <DEDUP_REMOVED lines=9> */
.L_x_145:
[----:B------:R-:W-:Y:S05]  /*4ff0*/  BSYNC B1 ;  /* 0x0000000000017941 */ /* 0x000fea0003800000 */
.L_x_144:
        /* <DEDUP_REMOVED lines=9> */
.L_x_147:
[----:B------:R-:W-:Y:S05]  /*5090*/  BSYNC B1 ;  /* 0x0000000000017941 */ /* 0x000fea0003800000 */
.L_x_146:
[----:B0----5:R-:W-:Y:S01]  /*50a0*/  FMUL R4, R118, R89 ;  /* 0x0000005976047220 */ /* 0x021fe20000400000 */
[----:B------:R-:W-:Y:S01]  /*50b0*/  ISETP.GT.AND P1, PT, R3, 0x88, P1 ;  /* 0x000000880300780c */ /* 0x000fe20000f24270 */
[----:B------:R-:W-:Y:S02]  /*50c0*/  BSSY B1, `(.L_x_148) ;  /* 0x0000005000017945 */ /* 0x000fe40003800000 */
[----:B------:R-:W-:-:S05]  /*50d0*/  FFMA R53, R53, R88, R4 ;  /* 0x0000005835357223 */ /* 0x000fca0000000004 */
[----:B------:R0:W-:Y:S05]  /*50e0*/  @P2 STG.E desc[UR36][R62.64+0xe4], R53 ;  /* 0x0000e4353e002986 */ /* 0x0001ea000c101924 */
[----:B------:R-:W-:Y:S05]  /*50f0*/  @!P1 BRA `(.L_x_149) ;  /* 0x0000000000049947 */ /* 0x000fea0003800000 */
[----:B------:R0:W5:Y:S02]  /*5100*/  LDG.E.LTC128B R118, desc[UR36][R56.64+0xe0] ;  /* 0x0000e02438767981 */ /* 0x000164000c1e1920 */
.L_x_149:
[----:B------:R-:W-:Y:S05]  /*5110*/  BSYNC B1 ;  /* 0x0000000000017941 */ /* 0x000fea0003800000 */
.L_x_148:
        /* <DEDUP_REMOVED lines=9> */
.L_x_151:
[----:B------:R-:W-:Y:S05]  /*51b0*/  BSYNC B1 ;  /* 0x0000000000017941 */ /* 0x000fea0003800000 */
.L_x_150:
[----:B-----5:R-:W-:-:S04]  /*51c0*/  FMUL R118, R118, R89 ;  /* 0x0000005976767220 */ /* 0x020fc80000400000 */
[----:B------:R-:W-:Y:S01]  /*51d0*/  FFMA R55, R55, R88, R118 ;  /* 0x0000005837377223 */ /* 0x000fe20000000076 */
[----:B------:R-:W-:Y:S06]  /*51e0*/  @!P0 BRA `(.L_x_152) ;  /* 0x00000010007c8947 */ /* 0x000fec0003800000 */
[----:B------:R0:W-:Y:S01]  /*51f0*/  STG.E desc[UR36][R6.64+0xe4], R55 ;  /* 0x0000e43706007986 */ /* 0x0001e2000c101924 */
[----:B------:R-:W-:Y:S05]  /*5200*/  BRA `(.L_x_152) ;  /* 0x0000001000747947 */ /* 0x000fea0003800000 */
.L_x_29:
[----:B------:R-:W-:Y:S01]  /*5210*/  ULDC.64 UR4, c[0x0][0x5c0] ;  /* 0x0001700000047ab9 */ /* 0x000fe20000000a00 */
[----:B------:R-:W-:Y:S01]  /*5220*/  ISETP.GT.AND P4, PT, R4, 0x1, PT ;  /* 0x000000010400780c */ /* 0x000fe20003f84270 */
[-C--:B------:R-:W-:Y:S01]  /*5230*/  FMUL R5, R56, R88.reuse ;  /* 0x0000005838057220 */ /* 0x080fe20000400000 */
[----:B------:R-:W-:Y:S01]  /*5240*/  LEA R8, P1, R12, UR4, 0x2 ;  /* 0x000000040c087c11 */ /* 0x000fe2000f8210ff */
[C---:B------:R-:W-:Y:S02]  /*5250*/  IMAD.SHL.U32 R15, R90.reuse, 0x4, RZ ;  /* 0x000000045a0f7824 */ /* 0x040fe400078e00ff */
[-C--:B------:R-:W-:Y:S01]  /*5260*/  FMUL R57, R57, R88.reuse ;  /* 0x0000005839397220 */ /* 0x080fe20000400000 */
[----:B------:R-:W-:Y:S01]  /*5270*/  SHF.L.U64.HI R7, R90, 0x2, R93 ;  /* 0x000000025a077819 */ /* 0x000fe2000001025d */
[-C--:B------:R-:W-:Y:S01]  /*5280*/  FMUL R59, R59, R88.reuse ;  /* 0x000000583b3b7220 */ /* 0x080fe20000400000 */
[----:B------:R-:W-:Y:S01]  /*5290*/  LEA.HI.X R9, R12, UR5, R101, 0x2, P1 ;  /* 0x000000050c097c11 */ /* 0x000fe200088f1465 */
[-C--:B------:R-:W-:Y:S01]  /*52a0*/  FMUL R13, R58, R88.reuse ;  /* 0x000000583a0d7220 */ /* 0x080fe20000400000 */
[----:B------:R-:W-:Y:S01]  /*52b0*/  ISETP.GT.AND P1, PT, R3, RZ, P4 ;  /* 0x000000ff0300720c */ /* 0x000fe20002724270 */
[----:B------:R-:W-:Y:S01]  /*52c0*/  FMUL R61, R61, R88 ;  /* 0x000000583d3d7220 */ /* 0x000fe20000400000 */
[----:B------:R-:W-:Y:S01]  /*52d0*/  IADD3 R10, P2, R15, R8, RZ ;  /* 0x000000080f0a7210 */ /* 0x000fe20007f5e0ff */
[----:B------:R0:W-:Y:S01]  /*52e0*/  @P0 STG.E desc[UR36][R8.64], R5 ;  /* 0x0000000508000986 */ /* 0x0001e2000c101924 */
[----:B------:R-:W-:Y:S01]  /*52f0*/  ISETP.GT.AND P0, PT, R3, 0x8, P4 ;  /* 0x000000080300780c */ /* 0x000fe20002704270 */
[-C--:B------:R-:W-:Y:S01]  /*5300*/  FMUL R63, R63, R88.reuse ;  /* 0x000000583f3f7220 */ /* 0x080fe20000400000 */
[----:B------:R-:W-:Y:S01]  /*5310*/  SHF.L.U32 R101, R91, 0x2, RZ ;  /* 0x000000025b657819 */ /* 0x000fe200000006ff */
[----:B------:R-:W-:Y:S01]  /*5320*/  IMAD.X R11, R7, 0x1, R9, P2 ;  /* 0x00000001070b7824 */ /* 0x000fe200010e0609 */
[----:B------:R-:W-:Y:S01]  /*5330*/  SHF.L.U64.HI R19, R91, 0x2, R92 ;  /* 0x000000025b137819 */ /* 0x000fe2000001025c */
[-C--:B------:R-:W-:Y:S01]  /*5340*/  FMUL R65, R65, R88.reuse ;  /* 0x0000005841417220 */ /* 0x080fe20000400000 */
[C---:B------:R-:W-:Y:S01]  /*5350*/  ISETP.GT.AND P5, PT, R4.reuse, 0x8, PT ;  /* 0x000000080400780c */ /* 0x040fe20003fa4270 */
[----:B------:R-:W-:Y:S01]  /*5360*/  FMUL R67, R67, R88 ;  /* 0x0000005843437220 */ /* 0x000fe20000400000 */
[----:B------:R-:W-:Y:S01]  /*5370*/  ISETP.GT.AND P4, PT, R4, 0x9, PT ;  /* 0x000000090400780c */ /* 0x000fe20003f84270 */
[----:B------:R-:W-:Y:S01]  /*5380*/  @P1 STG.E desc[UR36][R8.64+0x4], R57 ;  /* 0x0000043908001986 */ /* 0x000fe2000c101924 */
[----:B------:R-:W-:Y:S01]  /*5390*/  IADD3 R6, P1, P2, R101, R8, R15 ;  /* 0x0000000865067210 */ /* 0x000fe20007a3e00f */
[-C--:B0-----:R-:W-:Y:S01]  /*53a0*/  FMUL R5, R60, R88.reuse ;  /* 0x000000583c057220 */ /* 0x081fe20000400000 */
[----:B------:R-:W-:Y:S01]  /*53b0*/  ISETP.GT.AND P3, PT, R3, 0x8, P6 ;  /* 0x000000080300780c */ /* 0x000fe20003764270 */
[----:B------:R-:W-:Y:S01]  /*53c0*/  @P0 STG.E desc[UR36][R10.64+0x4], R59 ;  /* 0x0000043b0a000986 */ /* 0x000fe2000c101924 */
[----:B------:R-:W-:Y:S01]  /*53d0*/  IADD3.X R7, R19, R9, R7, P1, P2 ;  /* 0x0000000913077210 */ /* 0x000fe20000fe4407 */
[-C--:B------:R-:W-:Y:S01]  /*53e0*/  FMUL R69, R69, R88.reuse ;  /* 0x0000005845457220 */ /* 0x080fe20000400000 */
[----:B------:R-:W-:Y:S01]  /*53f0*/  ISETP.GT.AND P1, PT, R3, RZ, P5 ;  /* 0x000000ff0300720c */ /* 0x000fe20002f24270 */
[-C--:B------:R-:W-:Y:S01]  /*5400*/  FMUL R71, R71, R88.reuse ;  /* 0x0000005847477220 */ /* 0x080fe20000400000 */
[----:B------:R-:W-:Y:S01]  /*5410*/  ISETP.GT.AND P0, PT, R3, RZ, P4 ;  /* 0x000000ff0300720c */ /* 0x000fe20002704270 */
[-C--:B------:R-:W-:Y:S01]  /*5420*/  FMUL R73, R73, R88.reuse ;  /* 0x0000005849497220 */ /* 0x080fe20000400000 */
[C---:B------:R-:W-:Y:S01]  /*5430*/  ISETP.GT.AND P2, PT, R4.reuse, 0x11, PT ;  /* 0x000000110400780c */ /* 0x040fe20003f44270 */
[-C--:B------:R-:W-:Y:S01]  /*5440*/  FMUL R75, R75, R88.reuse ;  /* 0x000000584b4b7220 */ /* 0x080fe20000400000 */
[-C--:B------:R-:W-:Y:S01]  /*5450*/  FMUL R77, R77, R88.reuse ;  /* 0x000000584d4d7220 */ /* 0x080fe20000400000 */
[-C--:B------:R-:W-:Y:S01]  /*5460*/  FMUL R79, R79, R88.reuse ;  /* 0x000000584f4f7220 */ /* 0x080fe20000400000 */
[-C--:B------:R-:W-:Y:S01]  /*5470*/  FMUL R81, R81, R88.reuse ;  /* 0x0000005851517220 */ /* 0x080fe20000400000 */
[----:B------:R0:W-:Y:S01]  /*5480*/  @P3 STG.E desc[UR36][R10.64], R13 ;  /* 0x0000000d0a003986 */ /* 0x0001e2000c101924 */
[C---:B------:R-:W-:Y:S01]  /*5490*/  ISETP.GT.AND P3, PT, R4.reuse, 0x10, PT ;  /* 0x000000100400780c */ /* 0x040fe20003f64270 */
[-C--:B------:R-:W-:Y:S01]  /*54a0*/  FMUL R83, R83, R88.reuse ;  /* 0x0000005853537220 */ /* 0x080fe20000400000 */
[-C--:B------:R-:W-:Y:S01]  /*54b0*/  FMUL R85, R85, R88.reuse ;  /* 0x0000005855557220 */ /* 0x080fe20000400000 */
[----:B------:R1:W-:Y:S01]  /*54c0*/  @P1 STG.E desc[UR36][R8.64+0x20], R5 ;  /* 0x0000200508001986 */ /* 0x0003e2000c101924 */
[----:B------:R-:W-:Y:S01]  /*54d0*/  ISETP.GT.AND P1, PT, R3, 0x8, P5 ;  /* 0x000000080300780c */ /* 0x000fe20002f24270 */
[-C--:B------:R-:W-:Y:S01]  /*54e0*/  FMUL R87, R87, R88.reuse ;  /* 0x0000005857577220 */ /* 0x080fe20000400000 */
[C---:B------:R-:W-:Y:S01]  /*54f0*/  ISETP.GT.AND P5, PT, R4.reuse, 0x28, PT ;  /* 0x000000280400780c */ /* 0x040fe20003fa4270 */
[----:B------:R-:W-:Y:S01]  /*5500*/  @P0 STG.E desc[UR36][R8.64+0x24], R61 ;  /* 0x0000243d08000986 */ /* 0x000fe2000c101924 */
[----:B------:R-:W-:Y:S01]  /*5510*/  ISETP.GT.AND P0, PT, R3, 0x8, P4 ;  /* 0x000000080300780c */ /* 0x000fe20002704270 */
[-C--:B------:R-:W-:Y:S01]  /*5520*/  FMUL R25, R25, R88.reuse ;  /* 0x0000005819197220 */ /* 0x080fe20000400000 */
[----:B------:R-:W-:Y:S01]  /*5530*/  ISETP.GT.AND P4, PT, R4, 0x30, PT ;  /* 0x000000300400780c */ /* 0x000fe20003f84270 */
[-C--:B0-----:R-:W-:Y:S01]  /*5540*/  FMUL R13, R62, R88.reuse ;  /* 0x000000583e0d7220 */ /* 0x081fe20000400000 */
[----:B------:R-:W-:Y:S01]  /*5550*/  P2R R57, PR, RZ, 0x20 ;  /* 0x00000020ff397803 */ /* 0x000fe20000000000 */
[-C--:B------:R-:W-:Y:S01]  /*5560*/  FMUL R27, R27, R88.reuse ;  /* 0x000000581b1b7220 */ /* 0x080fe20000400000 */
[-C--:B------:R-:W-:Y:S01]  /*5570*/  FMUL R29, R29, R88.reuse ;  /* 0x000000581d1d7220 */ /* 0x080fe20000400000 */
[-C--:B-1----:R-:W-:Y:S01]  /*5580*/  FMUL R5, R64, R88.reuse ;  /* 0x0000005840057220 */ /* 0x082fe20000400000 */
[-C--:B------:R-:W-:Y:S01]  /*5590*/  FMUL R31, R31, R88.reuse ;  /* 0x000000581f1f7220 */ /* 0x080fe20000400000 */
[----:B------:R0:W-:Y:S01]  /*55a0*/  @P1 STG.E desc[UR36][R10.64+0x20], R13 ;  /* 0x0000200d0a001986 */ /* 0x0001e2000c101924 */
[----:B------:R-:W-:Y:S01]  /*55b0*/  ISETP.GT.AND P1, PT, R4, 0x19, PT ;  /* 0x000000190400780c */ /* 0x000fe20003f24270 */
[-C--:B------:R-:W-:Y:S01]  /*55c0*/  FMUL R33, R33, R88.reuse ;  /* 0x0000005821217220 */ /* 0x080fe20000400000 */
[-C--:B------:R-:W-:Y:S01]  /*55d0*/  FMUL R35, R35, R88.reuse ;  /* 0x0000005823237220 */ /* 0x080fe20000400000 */
[----:B------:R-:W-:Y:S01]  /*55e0*/  @P0 STG.E desc[UR36][R10.64+0x24], R63 ;  /* 0x0000243f0a000986 */ /* 0x000fe2000c101924 */
[----:B------:R-:W-:Y:S01]  /*55f0*/  ISETP.GT.AND P0, PT, R3, RZ, P3 ;  /* 0x000000ff0300720c */ /* 0x000fe20001f04270 */
[-C--:B------:R-:W-:Y:S01]  /*5600*/  FMUL R37, R37, R88.reuse ;  /* 0x0000005825257220 */ /* 0x080fe20000400000 */
[-C--:B------:R-:W-:Y:S01]  /*5610*/  FMUL R39, R39, R88.reuse ;  /* 0x0000005827277220 */ /* 0x080fe20000400000 */
[-C--:B------:R-:W-:Y:S01]  /*5620*/  FMUL R41, R41, R88.reuse ;  /* 0x0000005829297220 */ /* 0x080fe20000400000 */
[-C--:B------:R-:W-:Y:S01]  /*5630*/  FMUL R43, R43, R88.reuse ;  /* 0x000000582b2b7220 */ /* 0x080fe20000400000 */
[-C--:B------:R-:W-:Y:S01]  /*5640*/  FMUL R45, R45, R88.reuse ;  /* 0x000000582d2d7220 */ /* 0x080fe20000400000 */
[-C--:B------:R-:W-:Y:S01]  /*5650*/  FMUL R47, R47, R88.reuse ;  /* 0x000000582f2f7220 */ /* 0x080fe20000400000 */
[-C--:B0-----:R-:W-:Y:S01]  /*5660*/  FMUL R13, R66, R88.reuse ;  /* 0x00000058420d7220 */ /* 0x081fe20000400000 */
[-C--:B------:R-:W-:Y:S01]  /*5670*/  FMUL R49, R49, R88.reuse ;  /* 0x0000005831317220 */ /* 0x080fe20000400000 */
[-C--:B------:R-:W-:Y:S01]  /*5680*/  FMUL R51, R51, R88.reuse ;  /* 0x0000005833337220 */ /* 0x080fe20000400000 */
[-C--:B------:R-:W-:Y:S01]  /*5690*/  FMUL R53, R53, R88.reuse ;  /* 0x0000005835357220 */ /* 0x080fe20000400000 */
[----:B------:R-:W-:-:S02]  /*56a0*/  FMUL R55, R55, R88 ;  /* 0x0000005837377220 */ /* 0x000fc40000400000 */
[----:B------:R0:W-:Y:S01]  /*56b0*/  @P0 STG.E desc[UR36][R8.64+0x40], R5 ;  /* 0x0000400508000986 */ /* 0x0001e2000c101924 */
[----:B------:R-:W-:Y:S01]  /*56c0*/  ISETP.GT.AND P0, PT, R3, RZ, P2 ;  /* 0x000000ff0300720c */ /* 0x000fe20001704270 */
[----:B0-----:R-:W-:-:S12]  /*56d0*/  FMUL R5, R68, R88 ;  /* 0x0000005844057220 */ /* 0x001fd80000400000 */
[----:B------:R-:W-:Y:S01]  /*56e0*/  @P0 STG.E desc[UR36][R8.64+0x44], R65 ;  /* 0x0000444108000986 */ /* 0x000fe2000c101924 */
[----:B------:R-:W-:Y:S02]  /*56f0*/  ISETP.GT.AND P0, PT, R3, 0x8, P3 ;  /* 0x000000080300780c */ /* 0x000fe40001f04270 */
[----:B------:R-:W-:-:S04]  /*5700*/  ISETP.GT.AND P3, PT, R4, 0x29, PT ;  /* 0x000000290400780c */ /* 0x000fc80003f64270 */
[----:B------:R-:W-:-:S07]  /*5710*/  P2R R56, PR, RZ, 0x8 ;  /* 0x00000008ff387803 */ /* 0x000fce0000000000 */
[----:B------:R0:W-:Y:S01]  /*5720*/  @P0 STG.E desc[UR36][R10.64+0x40], R13 ;  /* 0x0000400d0a000986 */ /* 0x0001e2000c101924 */
[----:B------:R-:W-:Y:S02]  /*5730*/  ISETP.GT.AND P0, PT, R3, 0x8, P2 ;  /* 0x000000080300780c */ /* 0x000fe40001704270 */
[----:B------:R-:W-:Y:S01]  /*5740*/  ISETP.GT.AND P2, PT, R4, 0x18, PT ;  /* 0x000000180400780c */ /* 0x000fe20003f44270 */
[----:B0-----:R-:W-:-:S10]  /*5750*/  FMUL R13, R70, R88 ;  /* 0x00000058460d7220 */ /* 0x001fd40000400000 */
[----:B------:R-:W-:Y:S01]  /*5760*/  @P0 STG.E desc[UR36][R10.64+0x44], R67 ;  /* 0x000044430a000986 */ /* 0x000fe2000c101924 */
[----:B------:R-:W-:-:S13]  /*5770*/  ISETP.GT.AND P0, PT, R3, RZ, P2 ;  /* 0x000000ff0300720c */ /* 0x000fda0001704270 */
[----:B------:R0:W-:Y:S01]  /*5780*/  @P0 STG.E desc[UR36][R8.64+0x60], R5 ;  /* 0x0000600508000986 */ /* 0x0001e2000c101924 */
[----:B------:R-:W-:Y:S01]  /*5790*/  ISETP.GT.AND P0, PT, R3, RZ, P1 ;  /* 0x000000ff0300720c */ /* 0x000fe20000f04270 */
[----:B0-----:R-:W-:-:S12]  /*57a0*/  FMUL R5, R72, R88 ;  /* 0x0000005848057220 */ /* 0x001fd80000400000 */
[----:B------:R-:W-:Y:S01]  /*57b0*/  @P0 STG.E desc[UR36][R8.64+0x64], R69 ;  /* 0x0000644508000986 */ /* 0x000fe2000c101924 */
[----:B------:R-:W-:Y:S02]  /*57c0*/  ISETP.GT.AND P0, PT, R3, 0x8, P2 ;  /* 0x000000080300780c */ /* 0x000fe40001704270 */
[----:B------:R-:W-:-:S11]  /*57d0*/  ISETP.GT.AND P2, PT, R4, 0x20, PT ;  /* 0x000000200400780c */ /* 0x000fd60003f44270 */
        /* <DEDUP_REMOVED lines=13> */
[----:B------:R-:W-:Y:S01]  /*58b0*/  ISETP.GT.AND P0, PT, R3, 0x8, P1 ;  /* 0x000000080300780c */ /* 0x000fe20000f04270 */
[----:B0-----:R-:W-:-:S12]  /*58c0*/  FMUL R13, R78, R88 ;  /* 0x000000584e0d7220 */ /* 0x001fd80000400000 */
[----:B------:R-:W-:Y:S01]  /*58d0*/  @P0 STG.E desc[UR36][R10.64+0x84], R75 ;  /* 0x0000844b0a000986 */ /* 0x000fe2000c101924 */
[----:B------:R-:W-:-:S13]  /*58e0*/  ISETP.GT.AND P0, PT, R3, RZ, P5 ;  /* 0x000000ff0300720c */ /* 0x000fda0002f04270 */
[----:B------:R0:W-:Y:S01]  /*58f0*/  @P0 STG.E desc[UR36][R8.64+0xa0], R5 ;  /* 0x0000a00508000986 */ /* 0x0001e2000c101924 */
[----:B------:R-:W-:Y:S01]  /*5900*/  ISETP.GT.AND P0, PT, R3, RZ, P3 ;  /* 0x000000ff0300720c */ /* 0x000fe20001f04270 */
[----:B0-----:R-:W-:-:S12]  /*5910*/  FMUL R5, R80, R88 ;  /* 0x0000005850057220 */ /* 0x001fd80000400000 */
[----:B------:R-:W-:Y:S01]  /*5920*/  @P0 STG.E desc[UR36][R8.64+0xa4], R77 ;  /* 0x0000a44d08000986 */ /* 0x000fe2000c101924 */
[----:B------:R-:W-:-:S13]  /*5930*/  ISETP.GT.AND P0, PT, R3, 0x8, P5 ;  /* 0x000000080300780c */ /* 0x000fda0002f04270 */
[----:B------:R0:W-:Y:S01]  /*5940*/  @P0 STG.E desc[UR36][R10.64+0xa0], R13 ;  /* 0x0000a00d0a000986 */ /* 0x0001e2000c101924 */
[C---:B------:R-:W-:Y:S02]  /*5950*/  ISETP.GT.AND P0, PT, R3.reuse, 0x8, P3 ;  /* 0x000000080300780c */ /* 0x040fe40001f04270 */
[----:B------:R-:W-:Y:S01]  /*5960*/  ISETP.GT.AND P3, PT, R3, 0x8, P2 ;  /* 0x000000080300780c */ /* 0x000fe20001764270 */
[----:B0-----:R-:W-:-:S10]  /*5970*/  FMUL R13, R82, R88 ;  /* 0x00000058520d7220 */ /* 0x001fd40000400000 */
[----:B------:R-:W-:Y:S01]  /*5980*/  @P0 STG.E desc[UR36][R10.64+0xa4], R79 ;  /* 0x0000a44f0a000986 */ /* 0x000fe2000c101924 */
[----:B------:R-:W-:-:S13]  /*5990*/  ISETP.GT.AND P0, PT, R3, RZ, P4 ;  /* 0x000000ff0300720c */ /* 0x000fda0002704270 */
[----:B------:R0:W-:Y:S01]  /*59a0*/  @P0 STG.E desc[UR36][R8.64+0xc0], R5 ;  /* 0x0000c00508000986 */ /* 0x0001e2000c101924 */
[----:B------:R-:W-:-:S04]  /*59b0*/  ISETP.GT.AND P0, PT, R4, 0x31, PT ;  /* 0x000000310400780c */ /* 0x000fc80003f04270 */
[----:B------:R-:W-:Y:S01]  /*59c0*/  ISETP.GT.AND P1, PT, R3, RZ, P0 ;  /* 0x000000ff0300720c */ /* 0x000fe20000724270 */
[----:B0-----:R-:W-:-:S12]  /*59d0*/  FMUL R5, R84, R88 ;  /* 0x0000005854057220 */ /* 0x001fd80000400000 */
[----:B------:R-:W-:Y:S01]  /*59e0*/  @P1 STG.E desc[UR36][R8.64+0xc4], R81 ;  /* 0x0000c45108001986 */ /* 0x000fe2000c101924 */
[----:B------:R-:W-:-:S13]  /*59f0*/  ISETP.GT.AND P1, PT, R3, 0x8, P4 ;  /* 0x000000080300780c */ /* 0x000fda0002724270 */
[----:B------:R0:W-:Y:S01]  /*5a00*/  @P1 STG.E desc[UR36][R10.64+0xc0], R13 ;  /* 0x0000c00d0a001986 */ /* 0x0001e2000c101924 */
[----:B------:R-:W-:-:S13]  /*5a10*/  ISETP.GT.AND P1, PT, R3, 0x8, P0 ;  /* 0x000000080300780c */ /* 0x000fda0000724270 */
[----:B------:R-:W-:Y:S01]  /*5a20*/  @P1 STG.E desc[UR36][R10.64+0xc4], R83 ;  /* 0x0000c4530a001986 */ /* 0x000fe2000c101924 */
[----:B------:R-:W-:-:S05]  /*5a30*/  IADD3 R14, P1, R101, R10, RZ ;  /* 0x0000000a650e7210 */ /* 0x000fca0007f3e0ff */
[----:B------:R-:W-:Y:S01]  /*5a40*/  IMAD.X R15, R19, 0x1, R11, P1 ;  /* 0x00000001130f7824 */ /* 0x000fe200008e060b */
[----:B------:R-:W-:-:S13]  /*5a50*/  ISETP.GT.AND P1, PT, R3, RZ, P2 ;  /* 0x000000ff0300720c */ /* 0x000fda0001724270 */
[----:B------:R1:W-:Y:S01]  /*5a60*/  @P1 STG.E desc[UR36][R8.64+0xe0], R5 ;  /* 0x0000e00508001986 */ /* 0x0003e2000c101924 */
[----:B------:R-:W-:-:S05]  /*5a70*/  IADD3 R20, P1, R101, R10, RZ ;  /* 0x0000000a65147210 */ /* 0x000fca0007f3e0ff */
[----:B------:R-:W-:Y:S01]  /*5a80*/  IMAD.X R21, R19, 0x1, R11, P1 ;  /* 0x0000000113157824 */ /* 0x000fe200008e060b */
[----:B------:R-:W-:-:S05]  /*5a90*/  IADD3 R12, P1, R101, R8, RZ ;  /* 0x00000008650c7210 */ /* 0x000fca0007f3e0ff */
[----:B0-----:R-:W-:Y:S01]  /*5aa0*/  IMAD.X R13, R19, 0x1, R9, P1 ;  /* 0x00000001130d7824 */ /* 0x001fe200008e0609 */
[----:B------:R-:W-:Y:S01]  /*5ab0*/  ISETP.GT.AND P1, PT, R4, 0x39, PT ;  /* 0x000000390400780c */ /* 0x000fe20003f24270 */
[-C--:B------:R-:W-:Y:S01]  /*5ac0*/  FMUL R19, R86, R88.reuse ;  /* 0x0000005856137220 */ /* 0x080fe20000400000 */
[----:B-1----:R-:W-:Y:S02]  /*5ad0*/  FMUL R5, R24, R88 ;  /* 0x0000005818057220 */ /* 0x002fe40000400000 */
[----:B------:R-:W-:-:S13]  /*5ae0*/  ISETP.GT.AND P5, PT, R3, RZ, P1 ;  /* 0x000000ff0300720c */ /* 0x000fda0000fa4270 */
[----:B------:R-:W-:Y:S01]  /*5af0*/  @P5 STG.E desc[UR36][R8.64+0xe4], R85 ;  /* 0x0000e45508005986 */ /* 0x000fe2000c101924 */
[----:B------:R-:W-:-:S03]  /*5b00*/  ISETP.GT.AND P5, PT, R4, 0x1, PT ;  /* 0x000000010400780c */ /* 0x000fc60003fa4270 */
[----:B------:R0:W-:Y:S01]  /*5b10*/  @P3 STG.E desc[UR36][R10.64+0xe0], R19 ;  /* 0x0000e0130a003986 */ /* 0x0001e2000c101924 */
[C---:B------:R-:W-:Y:S02]  /*5b20*/  ISETP.GT.AND P3, PT, R3.reuse, 0x8, P1 ;  /* 0x000000080300780c */ /* 0x040fe40000f64270 */
[----:B------:R-:W-:Y:S01]  /*5b30*/  ISETP.GT.AND P5, PT, R3, 0x80, P5 ;  /* 0x000000800300780c */ /* 0x000fe20002fa4270 */
[----:B0-----:R-:W-:-:S10]  /*5b40*/  FMUL R19, R26, R88 ;  /* 0x000000581a137220 */ /* 0x001fd40000400000 */
[----:B------:R0:W-:Y:S01]  /*5b50*/  @P3 STG.E desc[UR36][R10.64+0xe4], R87 ;  /* 0x0000e4570a003986 */ /* 0x0001e2000c101924 */
[C---:B------:R-:W-:Y:S01]  /*5b60*/  ISETP.GT.AND P3, PT, R3.reuse, 0x80, P6 ;  /* 0x000000800300780c */ /* 0x040fe20003764270 */
[----:B------:R-:W-:Y:S01]  /*5b70*/  @P5 IMAD.MOV.U32 R8, RZ, RZ, R12 ;  /* 0x000000ffff085224 */ /* 0x000fe200078e000c */
[----:B------:R-:W-:Y:S01]  /*5b80*/  ISETP.GT.AND P6, PT, R3, 0x88, P6 ;  /* 0x000000880300780c */ /* 0x000fe200037c4270 */
[----:B------:R-:W-:Y:S02]  /*5b90*/  @P5 IMAD.MOV.U32 R9, RZ, RZ, R13 ;  /* 0x000000ffff095224 */ /* 0x000fe400078e000d */
[----:B0-----:R-:W-:-:S08]  /*5ba0*/  FMUL R11, R30, R88 ;  /* 0x000000581e0b7220 */ /* 0x001fd00000400000 */
[----:B------:R0:W-:Y:S01]  /*5bb0*/  @P3 STG.E desc[UR36][R12.64], R5 ;  /* 0x000000050c003986 */ /* 0x0001e2000c101924 */
[----:B------:R-:W-:-:S03]  /*5bc0*/  ISETP.NE.AND P3, PT, R56, RZ, PT ;  /* 0x000000ff3800720c */ /* 0x000fc60003f65270 */
[----:B------:R-:W-:Y:S01]  /*5bd0*/  @P5 STG.E desc[UR36][R8.64+0x4], R25 ;  /* 0x0000041908005986 */ /* 0x000fe2000c101924 */
[----:B------:R-:W-:-:S03]  /*5be0*/  ISETP.NE.AND P5, PT, R57, RZ, PT ;  /* 0x000000ff3900720c */ /* 0x000fc60003fa5270 */
[----:B------:R1:W-:Y:S01]  /*5bf0*/  @P6 STG.E desc[UR36][R14.64], R19 ;  /* 0x000000130e006986 */ /* 0x0003e2000c101924 */
[----:B------:R-:W-:Y:S01]  /*5c00*/  ISETP.GT.AND P6, PT, R4, 0x1, PT ;  /* 0x000000010400780c */ /* 0x000fe20003fc4270 */
[----:B0-----:R-:W-:-:S03]  /*5c10*/  FMUL R5, R28, R88 ;  /* 0x000000581c057220 */ /* 0x001fc60000400000 */
[----:B------:R-:W-:Y:S01]  /*5c20*/  ISETP.GT.AND P6, PT, R3, 0x88, P6 ;  /* 0x000000880300780c */ /* 0x000fe200037c4270 */
[----:B-1----:R-:W-:-:S12]  /*5c30*/  FMUL R15, R44, R88 ;  /* 0x000000582c0f7220 */ /* 0x002fd80000400000 */
[----:B------:R-:W-:Y:S01]  /*5c40*/  @P6 STG.E desc[UR36][R20.64+0x4], R27 ;  /* 0x0000041b14006986 */ /* 0x000fe2000c101924 */
[----:B------:R-:W-:-:S04]  /*5c50*/  ISETP.GT.AND P6, PT, R4, 0x8, PT ;  /* 0x000000080400780c */ /* 0x000fc80003fc4270 */
[----:B------:R-:W-:-:S13]  /*5c60*/  ISETP.GT.AND P6, PT, R3, 0x80, P6 ;  /* 0x000000800300780c */ /* 0x000fda00037c4270 */
[----:B------:R-:W-:Y:S01]  /*5c70*/  @P6 IMAD.MOV.U32 R8, RZ, RZ, R12 ;  /* 0x000000ffff086224 */ /* 0x000fe200078e000c */
[----:B------:R-:W-:-:S05]  /*5c80*/  @P6 MOV R9, R13 ;  /* 0x0000000d00096202 */ /* 0x000fca0000000f00 */
[----:B------:R0:W-:Y:S01]  /*5c90*/  @P6 STG.E desc[UR36][R8.64+0x20], R5 ;  /* 0x0000200508006986 */ /* 0x0001e2000c101924 */
[----:B------:R-:W-:-:S04]  /*5ca0*/  ISETP.GT.AND P6, PT, R4, 0x9, PT ;  /* 0x000000090400780c */ /* 0x000fc80003fc4270 */
[----:B------:R-:W-:Y:S01]  /*5cb0*/  ISETP.GT.AND P6, PT, R3, 0x80, P6 ;  /* 0x000000800300780c */ /* 0x000fe200037c4270 */
[----:B0-----:R-:W-:-:S12]  /*5cc0*/  FMUL R5, R32, R88 ;  /* 0x0000005820057220 */ /* 0x001fd80000400000 */
[----:B------:R-:W-:Y:S02]  /*5cd0*/  @P6 IMAD.MOV.U32 R8, RZ, RZ, R12 ;  /* 0x000000ffff086224 */ /* 0x000fe400078e000c */
[----:B------:R-:W-:-:S05]  /*5ce0*/  @P6 IMAD.MOV.U32 R9, RZ, RZ, R13 ;  /* 0x000000ffff096224 */ /* 0x000fca00078e000d */
[----:B------:R-:W-:Y:S01]  /*5cf0*/  @P6 STG.E desc[UR36][R8.64+0x24], R29 ;  /* 0x0000241d08006986 */ /* 0x000fe2000c101924 */
[----:B------:R-:W-:-:S04]  /*5d00*/  ISETP.GT.AND P6, PT, R4, 0x8, PT ;  /* 0x000000080400780c */ /* 0x000fc80003fc4270 */
[----:B------:R-:W-:-:S13]  /*5d10*/  ISETP.GT.AND P6, PT, R3, 0x88, P6 ;  /* 0x000000880300780c */ /* 0x000fda00037c4270 */
[----:B------:R0:W-:Y:S01]  /*5d20*/  @P6 STG.E desc[UR36][R6.64+0x20], R11 ;  /* 0x0000200b06006986 */ /* 0x0001e2000c101924 */
[----:B------:R-:W-:-:S04]  /*5d30*/  ISETP.GT.AND P6, PT, R4, 0x9, PT ;  /* 0x000000090400780c */ /* 0x000fc80003fc4270 */
[----:B------:R-:W-:Y:S01]  /*5d40*/  ISETP.GT.AND P6, PT, R3, 0x88, P6 ;  /* 0x000000880300780c */ /* 0x000fe200037c4270 */
[----:B0-----:R-:W-:-:S12]  /*5d50*/  FMUL R11, R34, R88 ;  /* 0x00000058220b7220 */ /* 0x001fd80000400000 */
[----:B------:R-:W-:Y:S01]  /*5d60*/  @P6 STG.E desc[UR36][R6.64+0x24], R31 ;  /* 0x0000241f06006986 */ /* 0x000fe2000c101924 */
[----:B------:R-:W-:-:S04]  /*5d70*/  ISETP.GT.AND P6, PT, R4, 0x10, PT ;  /* 0x000000100400780c */ /* 0x000fc80003fc4270 */
[----:B------:R-:W-:-:S13]  /*5d80*/  ISETP.GT.AND P6, PT, R3, 0x80, P6 ;  /* 0x000000800300780c */ /* 0x000fda00037c4270 */
[----:B------:R-:W-:Y:S02]  /*5d90*/  @P6 IMAD.MOV.U32 R8, RZ, RZ, R12 ;  /* 0x000000ffff086224 */ /* 0x000fe400078e000c */
[----:B------:R-:W-:-:S05]  /*5da0*/  @P6 IMAD.MOV.U32 R9, RZ, RZ, R13 ;  /* 0x000000ffff096224 */ /* 0x000fca00078e000d */
        /* <DEDUP_REMOVED lines=38> */
[----:B------:R-:W-:-:S13]  /*6010*/  ISETP.GT.AND P6, PT, R3, 0x80, P6 ;  /* 0x000000800300780c */ /* 0x000fda00037c4270 */
[----:B0-----:R-:W-:Y:S02]  /*6020*/  @P6 IMAD.MOV.U32 R8, RZ, RZ, R12 ;  /* 0x000000ffff086224 */ /* 0x001fe400078e000c */
[----:B------:R-:W-:-:S05]  /*6030*/  @P6 IMAD.MOV.U32 R9, RZ, RZ, R13 ;  /* 0x000000ffff096224 */ /* 0x000fca00078e000d */
[----:B------:R0:W-:Y:S01]  /*6040*/  @P6 STG.E desc[UR36][R8.64+0x84], R41 ;  /* 0x0000842908006986 */ /* 0x0001e2000c101924 */
[----:B------:R-:W-:-:S04]  /*6050*/  ISETP.GT.AND P6, PT, R4, 0x20, PT ;  /* 0x000000200400780c */ /* 0x000fc80003fc4270 */
[----:B------:R-:W-:Y:S01]  /*6060*/  ISETP.GT.AND P6, PT, R3, 0x88, P6 ;  /* 0x000000880300780c */ /* 0x000fe200037c4270 */
[----:B0-----:R-:W-:-:S12]  /*6070*/  FMUL R9, R46, R88 ;  /* 0x000000582e097220 */ /* 0x001fd80000400000 */
[----:B------:R0:W-:Y:S01]  /*6080*/  @P6 STG.E desc[UR36][R6.64+0x80], R11 ;  /* 0x0000800b06006986 */ /* 0x0001e2000c101924 */
[----:B------:R-:W-:-:S04]  /*6090*/  ISETP.GT.AND P6, PT, R4, 0x21, PT ;  /* 0x000000210400780c */ /* 0x000fc80003fc4270 */
[----:B------:R-:W-:Y:S01]  /*60a0*/  ISETP.GT.AND P6, PT, R3, 0x88, P6 ;  /* 0x000000880300780c */ /* 0x000fe200037c4270 */
[----:B0-----:R-:W-:-:S12]  /*60b0*/  FMUL R11, R48, R88 ;  /* 0x00000058300b7220 */ /* 0x001fd80000400000 */
[----:B------:R-:W-:Y:S01]  /*60c0*/  @P6 IMAD.MOV.U32 R4, RZ, RZ, R6 ;  /* 0x000000ffff046224 */ /* 0x000fe200078e0006 */
[----:B------:R-:W-:-:S05]  /*60d0*/  @P6 MOV R5, R7 ;  /* 0x0000000700056202 */ /* 0x000fca0000000f00 */
[----:B------:R0:W-:Y:S01]  /*60e0*/  @P6 STG.E desc[UR36][R4.64+0x84], R43 ;  /* 0x0000842b04006986 */ /* 0x0001e2000c101924 */
[C---:B------:R-:W-:Y:S02]  /*60f0*/  ISETP.GT.AND P6, PT, R3.reuse, 0x80, P5 ;  /* 0x000000800300780c */ /* 0x040fe40002fc4270 */
[----:B------:R-:W-:-:S11]  /*6100*/  ISETP.GT.AND P5, PT, R3, 0x88, P5 ;  /* 0x000000880300780c */ /* 0x000fd60002fa4270 */
[----:B0-----:R-:W-:Y:S02]  /*6110*/  @P6 IMAD.MOV.U32 R4, RZ, RZ, R12 ;  /* 0x000000ffff046224 */ /* 0x001fe400078e000c */
[----:B------:R-:W-:-:S05]  /*6120*/  @P6 IMAD.MOV.U32 R5, RZ, RZ, R13 ;  /* 0x000000ffff056224 */ /* 0x000fca00078e000d */
[----:B------:R0:W-:Y:S01]  /*6130*/  @P6 STG.E desc[UR36][R4.64+0xa0], R15 ;  /* 0x0000a00f04006986 */ /* 0x0001e2000c101924 */
[C---:B------:R-:W-:Y:S02]  /*6140*/  ISETP.GT.AND P6, PT, R3.reuse, 0x80, P3 ;  /* 0x000000800300780c */ /* 0x040fe40001fc4270 */
[----:B------:R-:W-:-:S11]  /*6150*/  ISETP.GT.AND P3, PT, R3, 0x88, P3 ;  /* 0x000000880300780c */ /* 0x000fd60001f64270 */
[----:B0-----:R-:W-:Y:S02]  /*6160*/  @P6 IMAD.MOV.U32 R4, RZ, RZ, R12 ;  /* 0x000000ffff046224 */ /* 0x001fe400078e000c */
[----:B------:R-:W-:-:S05]  /*6170*/  @P6 IMAD.MOV.U32 R5, RZ, RZ, R13 ;  /* 0x000000ffff056224 */ /* 0x000fca00078e000d */
[----:B------:R0:W-:Y:S02]  /*6180*/  @P6 STG.E desc[UR36][R4.64+0xa4], R45 ;  /* 0x0000a42d04006986 */ /* 0x0001e4000c101924 */
[----:B0-----:R-:W-:Y:S02]  /*6190*/  @P5 IMAD.MOV.U32 R4, RZ, RZ, R6 ;  /* 0x000000ffff045224 */ /* 0x001fe400078e0006 */
[----:B------:R-:W-:-:S05]  /*61a0*/  @P5 IMAD.MOV.U32 R5, RZ, RZ, R7 ;  /* 0x000000ffff055224 */ /* 0x000fca00078e0007 */
[----:B------:R0:W-:Y:S01]  /*61b0*/  @P5 STG.E desc[UR36][R4.64+0xa0], R9 ;  /* 0x0000a00904005986 */ /* 0x0001e2000c101924 */
[C---:B------:R-:W-:Y:S02]  /*61c0*/  ISETP.GT.AND P5, PT, R3.reuse, 0x80, P4 ;  /* 0x000000800300780c */ /* 0x040fe400027a4270 */
[----:B------:R-:W-:Y:S01]  /*61d0*/  ISETP.GT.AND P4, PT, R3, 0x88, P4 ;  /* 0x000000880300780c */ /* 0x000fe20002784270 */
[----:B0-----:R-:W-:Y:S01]  /*61e0*/  @P3 IMAD.MOV.U32 R4, RZ, RZ, R6 ;  /* 0x000000ffff043224 */ /* 0x001fe200078e0006 */
[----:B------:R-:W-:Y:S01]  /*61f0*/  @P3 MOV R5, R7 ;  /* 0x0000000700053202 */ /* 0x000fe20000000f00 */
[----:B------:R-:W-:-:S04]  /*6200*/  FMUL R9, R52, R88 ;  /* 0x0000005834097220 */ /* 0x000fc80000400000 */
[----:B------:R0:W-:Y:S01]  /*6210*/  @P3 STG.E desc[UR36][R4.64+0xa4], R47 ;  /* 0x0000a42f04003986 */ /* 0x0001e2000c101924 */
[C---:B------:R-:W-:Y:S02]  /*6220*/  ISETP.GT.AND P3, PT, R3.reuse, 0x80, P0 ;  /* 0x000000800300780c */ /* 0x040fe40000764270 */
[----:B------:R-:W-:Y:S01]  /*6230*/  ISETP.GT.AND P0, PT, R3, 0x88, P0 ;  /* 0x000000880300780c */ /* 0x000fe20000704270 */
[----:B0-----:R-:W-:Y:S02]  /*6240*/  @P5 IMAD.MOV.U32 R4, RZ, RZ, R12 ;  /* 0x000000ffff045224 */ /* 0x001fe400078e000c */
[----:B------:R-:W-:-:S05]  /*6250*/  @P5 IMAD.MOV.U32 R5, RZ, RZ, R13 ;  /* 0x000000ffff055224 */ /* 0x000fca00078e000d */
[----:B------:R0:W-:Y:S01]  /*6260*/  @P5 STG.E desc[UR36][R4.64+0xc0], R11 ;  /* 0x0000c00b04005986 */ /* 0x0001e2000c101924 */
[C---:B------:R-:W-:Y:S02]  /*6270*/  ISETP.GT.AND P5, PT, R3.reuse, 0x80, P2 ;  /* 0x000000800300780c */ /* 0x040fe400017a4270 */
[----:B------:R-:W-:Y:S01]  /*6280*/  ISETP.GT.AND P2, PT, R3, 0x88, P2 ;  /* 0x000000880300780c */ /* 0x000fe20001744270 */
[----:B0-----:R-:W-:Y:S02]  /*6290*/  @P3 IMAD.MOV.U32 R4, RZ, RZ, R12 ;  /* 0x000000ffff043224 */ /* 0x001fe400078e000c */
[----:B------:R-:W-:Y:S01]  /*62a0*/  FMUL R11, R54, R88 ;  /* 0x00000058360b7220 */ /* 0x000fe20000400000 */
[----:B------:R-:W-:-:S05]  /*62b0*/  @P3 IMAD.MOV.U32 R5, RZ, RZ, R13 ;  /* 0x000000ffff053224 */ /* 0x000fca00078e000d */
[----:B------:R0:W-:Y:S01]  /*62c0*/  @P3 STG.E desc[UR36][R4.64+0xc4], R49 ;  /* 0x0000c43104003986 */ /* 0x0001e2000c101924 */
[C---:B------:R-:W-:Y:S02]  /*62d0*/  ISETP.GT.AND P3, PT, R3.reuse, 0x80, P1 ;  /* 0x000000800300780c */ /* 0x040fe40000f64270 */
[----:B------:R-:W-:Y:S01]  /*62e0*/  ISETP.GT.AND P1, PT, R3, 0x88, P1 ;  /* 0x000000880300780c */ /* 0x000fe20000f24270 */
[----:B------:R-:W-:Y:S01]  /*62f0*/  FMUL R3, R50, R88 ;  /* 0x0000005832037220 */ /* 0x000fe20000400000 */
[----:B0-----:R-:W-:Y:S02]  /*6300*/  @P4 IMAD.MOV.U32 R4, RZ, RZ, R6 ;  /* 0x000000ffff044224 */ /* 0x001fe400078e0006 */
[----:B------:R-:W-:-:S05]  /*6310*/  @P4 IMAD.MOV.U32 R5, RZ, RZ, R7 ;  /* 0x000000ffff054224 */ /* 0x000fca00078e0007 */
[----:B------:R0:W-:Y:S02]  /*6320*/  @P4 STG.E desc[UR36][R4.64+0xc0], R3 ;  /* 0x0000c00304004986 */ /* 0x0001e4000c101924 */
[----:B0-----:R-:W-:Y:S01]  /*6330*/  @P0 IMAD.MOV.U32 R4, RZ, RZ, R6 ;  /* 0x000000ffff040224 */ /* 0x001fe200078e0006 */
[----:B------:R-:W-:-:S05]  /*6340*/  @P0 MOV R5, R7 ;  /* 0x0000000700050202 */ /* 0x000fca0000000f00 */
[----:B------:R0:W-:Y:S02]  /*6350*/  @P0 STG.E desc[UR36][R4.64+0xc4], R51 ;  /* 0x0000c43304000986 */ /* 0x0001e4000c101924 */
[----:B0-----:R-:W-:Y:S02]  /*6360*/  @P5 IMAD.MOV.U32 R4, RZ, RZ, R12 ;  /* 0x000000ffff045224 */ /* 0x001fe400078e000c */
[----:B------:R-:W-:-:S05]  /*6370*/  @P5 IMAD.MOV.U32 R5, RZ, RZ, R13 ;  /* 0x000000ffff055224 */ /* 0x000fca00078e000d */
[----:B------:R0:W-:Y:S04]  /*6380*/  @P5 STG.E desc[UR36][R4.64+0xe0], R9 ;  /* 0x0000e00904005986 */ /* 0x0001e8000c101924 */
[----:B------:R1:W-:Y:S01]  /*6390*/  @P3 STG.E desc[UR36][R12.64+0xe4], R53 ;  /* 0x0000e4350c003986 */ /* 0x0003e2000c101924 */
[----:B0-----:R-:W-:Y:S02]  /*63a0*/  @P2 IMAD.MOV.U32 R4, RZ, RZ, R6 ;  /* 0x000000ffff042224 */ /* 0x001fe400078e0006 */
[----:B------:R-:W-:-:S05]  /*63b0*/  @P2 IMAD.MOV.U32 R5, RZ, RZ, R7 ;  /* 0x000000ffff052224 */ /* 0x000fca00078e0007 */
[----:B------:R1:W-:Y:S04]  /*63c0*/  @P2 STG.E desc[UR36][R4.64+0xe0], R11 ;  /* 0x0000e00b04002986 */ /* 0x0003e8000c101924 */
[----:B------:R1:W-:Y:S02]  /*63d0*/  @P1 STG.E desc[UR36][R6.64+0xe4], R55 ;  /* 0x0000e43706001986 */ /* 0x0003e4000c101924 */
.L_x_152:
[----:B------:R-:W-:Y:S05]  /*63e0*/  BSYNC B0 ;  /* 0x0000000000007941 */ /* 0x000fea0003800000 */
.L_x_28:
[----:B------:R-:W-:Y:S01]  /*63f0*/  IADD3 R16, P0, R16, UR38, RZ ;  /* 0x0000002610107c10 */ /* 0x000fe2000ff1e0ff */
[----:B------:R-:W-:Y:S01]  /*6400*/  ULDC.64 UR4, c[0x0][0x650] ;  /* 0x0001940000047ab9 */ /* 0x000fe20000000a00 */
[----:B------:R-:W-:Y:S01]  /*6410*/  PRMT R3, RZ, 0x7610, R3 ;  /* 0x00007610ff037816 */ /* 0x000fe20000000003 */
[----:B------:R-:W-:Y:S01]  /*6420*/  IMAD.MOV.U32 R101, RZ, RZ, -0x1 ;  /* 0xffffffffff657424 */ /* 0x000fe200078e00ff */
[----:B------:R-:W-:Y:S01]  /*6430*/  IADD3.X R17, R17, UR41, RZ, P0, !PT ;  /* 0x0000002911117c10 */ /* 0x000fe200087fe4ff */
[----:B------:R-:W-:Y:S01]  /*6440*/  IMAD.MOV.U32 R19, RZ, RZ, -0x1 ;  /* 0xffffffffff137424 */ /* 0x000fe200078e00ff */
[----:B------:R-:W-:-:S04]  /*6450*/  ISETP.GE.U32.AND P0, PT, R16, UR4, PT ;  /* 0x0000000410007c0c */ /* 0x000fc8000bf06070 */
[----:B------:R-:W-:-:S13]  /*6460*/  ISETP.GE.U32.AND.EX P0, PT, R17, UR5, PT, P0 ;  /* 0x0000000511007c0c */ /* 0x000fda000bf06100 */
[----:B------:R-:W-:Y:S05]  /*6470*/  @P0 BRA `(.L_x_153) ;  /* 0x00000004004c0947 */ /* 0x000fea0003800000 */
[----:B-1--4-:R-:W1:Y:S01]  /*6480*/  LDC.64 R10, c[0x0][0x628] ;  /* 0x00018a00ff0a7b82 */ /* 0x012e620000000a00 */
[----:B------:R-:W4:Y:S01]  /*6490*/  S2R R12, SR_CTAID.X ;  /* 0x00000000000c7919 */ /* 0x000f220000002500 */
[----:B------:R-:W-:Y:S01]  /*64a0*/  IMAD.MOV.U32 R8, RZ, RZ, R16 ;  /* 0x000000ffff087224 */ /* 0x000fe200078e0010 */
[----:B0-----:R-:W-:Y:S01]  /*64b0*/  MOV R9, R17 ;  /* 0x0000001100097202 */ /* 0x001fe20000000f00 */
[----:B------:R-:W0:Y:S04]  /*64c0*/  S2R R20, SR_CTAID.Y ;  /* 0x0000000000147919 */ /* 0x000e280000002600 */
[----:B------:R-:W0:Y:S08]  /*64d0*/  LDC R0, c[0x0][0x630] ;  /* 0x00018c00ff007b82 */ /* 0x000e300000000800 */
[----:B------:R-:W0:Y:S01]  /*64e0*/  LDC.64 R14, c[0x0][0x620] ;  /* 0x00018800ff0e7b82 */ /* 0x000e220000000a00 */
[----:B-1----:R-:W-:-:S04]  /*64f0*/  ISETP.NE.U32.AND P0, PT, R10, RZ, PT ;  /* 0x000000ff0a00720c */ /* 0x002fc80003f05070 */
[----:B------:R-:W-:-:S13]  /*6500*/  ISETP.NE.AND.EX P0, PT, R11, RZ, PT, P0 ;  /* 0x000000ff0b00720c */ /* 0x000fda0003f05300 */
[----:B0---4-:R-:W-:Y:S05]  /*6510*/  @!P0 BRA `(.L_x_154) ;  /* 0x0000000000288947 */ /* 0x011fea0003800000 */
[----:B------:R-:W0:Y:S02]  /*6520*/  LDC R3, c[0x0][0x634] ;  /* 0x00018d00ff037b82 */ /* 0x000e240000000800 */
[----:B0-----:R-:W-:-:S05]  /*6530*/  IADD3 R3, P0, R16, R3, RZ ;  /* 0x0000000310037210 */ /* 0x001fca0007f1e0ff */
[----:B------:R-:W-:-:S04]  /*6540*/  IMAD.X R13, RZ, RZ, R17, P0 ;  /* 0x000000ffff0d7224 */ /* 0x000fc800000e0611 */
[----:B------:R-:W-:-:S04]  /*6550*/  IMAD.WIDE.U32 R4, R13, R10, RZ ;  /* 0x0000000a0d047225 */ /* 0x000fc800078e00ff */
[----:B------:R-:W-:-:S04]  /*6560*/  IMAD.WIDE.U32 R6, P0, R3, R11, R4 ;  /* 0x0000000b03067225 */ /* 0x000fc80007800004 */
[----:B------:R-:W-:-:S04]  /*6570*/  IMAD.WIDE.U32 R4, R3, R10, RZ ;  /* 0x0000000a03047225 */ /* 0x000fc800078e00ff */
[----:B------:R-:W-:Y:S01]  /*6580*/  IMAD.X R9, RZ, RZ, RZ, P0 ;  /* 0x000000ffff097224 */ /* 0x000fe200000e06ff */
[----:B------:R-:W-:Y:S01]  /*6590*/  IADD3 RZ, P0, R5, R6, RZ ;  /* 0x0000000605ff7210 */ /* 0x000fe20007f1e0ff */
[----:B------:R-:W-:-:S04]  /*65a0*/  IMAD.MOV.U32 R8, RZ, RZ, R7 ;  /* 0x000000ffff087224 */ /* 0x000fc800078e0007 */
[----:B------:R-:W-:-:S08]  /*65b0*/  IMAD.WIDE.U32.X R8, R13, R11, R8, P0 ;  /* 0x0000000b0d087225 */ /* 0x000fd000000e0408 */
.L_x_154:
[-CC-:B------:R-:W-:Y:S01]  /*65c0*/  SHF.R.U64 R19, R8, R0.reuse, R9.reuse ;  /* 0x0000000008137219 */ /* 0x180fe20000001209 */
[----:B------:R-:W0:Y:S01]  /*65d0*/  LDC.64 R26, c[0x0][0x640] ;  /* 0x00019000ff1a7b82 */ /* 0x000e220000000a00 */
[----:B------:R-:W-:Y:S01]  /*65e0*/  SHF.R.U32.HI R0, RZ, R0, R9 ;  /* 0x00000000ff007219 */ /* 0x000fe20000011609 */
[----:B------:R-:W-:Y:S01]  /*65f0*/  ULDC UR4, c[0x0][0x150] ;  /* 0x0000540000047ab9 */ /* 0x000fe20000000800 */
[----:B------:R-:W-:Y:S02]  /*6600*/  IADD3 R3, P0, RZ, -R19, RZ ;  /* 0x80000013ff037210 */ /* 0x000fe40007f1e0ff */
[----:B------:R-:W-:-:S03]  /*6610*/  I2FP.F32.U32 R7, R12 ;  /* 0x0000000c00077245 */ /* 0x000fc60000201000 */
[----:B------:R-:W1:Y:S01]  /*6620*/  LDC R6, c[0x0][0x618] ;  /* 0x00018600ff067b82 */ /* 0x000e620000000800 */
[----:B------:R-:W-:Y:S02]  /*6630*/  IMAD.X R5, RZ, RZ, ~R0, P0 ;  /* 0x000000ffff057224 */ /* 0x000fe400000e0e00 */
[----:B------:R-:W-:Y:S01]  /*6640*/  FMUL R7, R7, UR4 ;  /* 0x0000000407077c20 */ /* 0x000fe20008400000 */
[----:B------:R-:W-:Y:S01]  /*6650*/  ULDC UR4, c[0x0][0x154] ;  /* 0x0000550000047ab9 */ /* 0x000fe20000000800 */
[-C--:B------:R-:W-:Y:S02]  /*6660*/  IMAD R0, R5, R14.reuse, RZ ;  /* 0x0000000e05007224 */ /* 0x080fe400078e02ff */
[C---:B------:R-:W-:Y:S01]  /*6670*/  IMAD.WIDE.U32 R4, R3.reuse, R14, R16 ;  /* 0x0000000e03047225 */ /* 0x040fe200078e0010 */
[----:B------:R-:W4:Y:S01]  /*6680*/  LDC R11, c[0x0][0x608] ;  /* 0x00018200ff0b7b82 */ /* 0x000f220000000800 */
[----:B------:R-:W2:Y:S02]  /*6690*/  F2I.U32.TRUNC.NTZ R7, R7 ;  /* 0x0000000700077305 */ /* 0x000ea4000020f000 */
[----:B------:R-:W-:-:S04]  /*66a0*/  IMAD R3, R3, R15, R0 ;  /* 0x0000000f03037224 */ /* 0x000fc800078e0200 */
[----:B------:R-:W-:Y:S01]  /*66b0*/  IMAD.IADD R3, R5, 0x1, R3 ;  /* 0x0000000105037824 */ /* 0x000fe200078e0203 */
[----:B------:R-:W3:Y:S01]  /*66c0*/  LDC R8, c[0x0][0x658] ;  /* 0x00019600ff087b82 */ /* 0x000ee20000000800 */
[----:B------:R-:W-:Y:S02]  /*66d0*/  I2FP.F32.U32 R5, R20 ;  /* 0x0000001400057245 */ /* 0x000fe40000201000 */
[----:B0-----:R-:W-:-:S04]  /*66e0*/  ISETP.NE.U32.AND P0, PT, R26, RZ, PT ;  /* 0x000000ff1a00720c */ /* 0x001fc80003f05070 */
[----:B------:R-:W-:Y:S01]  /*66f0*/  ISETP.NE.AND.EX P0, PT, R27, RZ, PT, P0 ;  /* 0x000000ff1b00720c */ /* 0x000fe20003f05300 */
[----:B------:R-:W0:Y:S01]  /*6700*/  LDC R9, c[0x0][0x144] ;  /* 0x00005100ff097b82 */ /* 0x000e220000000800 */
[-C--:B-1----:R-:W-:Y:S01]  /*6710*/  SHF.R.U64 R13, R4, R6.reuse, R3 ;  /* 0x00000006040d7219 */ /* 0x082fe20000001203 */
[----:B--2---:R-:W-:Y:S01]  /*6720*/  IMAD.MOV R7, RZ, RZ, -R7 ;  /* 0x000000ffff077224 */ /* 0x004fe200078e0a07 */
[----:B------:R-:W-:Y:S01]  /*6730*/  SHF.R.U32.HI R0, RZ, R6, R3 ;  /* 0x00000006ff007219 */ /* 0x000fe20000011603 */
[----:B------:R-:W-:-:S04]  /*6740*/  FMUL R6, R5, UR4 ;  /* 0x0000000405067c20 */ /* 0x000fc80008400000 */
[----:B------:R-:W1:Y:S01]  /*6750*/  LDC R21, c[0x0][0x148] ;  /* 0x00005200ff157b82 */ /* 0x000e620000000800 */
[----:B------:R2:W0:Y:S01]  /*6760*/  F2I.U32.TRUNC.NTZ R14, R6 ;  /* 0x00000006000e7305 */ /* 0x000422000020f000 */
[-CC-:B----4-:R-:W-:Y:S02]  /*6770*/  SHF.R.U64 R10, R13, R11.reuse, R0.reuse ;  /* 0x0000000b0d0a7219 */ /* 0x190fe40000001200 */
[----:B------:R-:W-:-:S04]  /*6780*/  SHF.R.U32.HI R3, RZ, R11, R0 ;  /* 0x0000000bff037219 */ /* 0x000fc80000011600 */
[----:B------:R-:W4:Y:S01]  /*6790*/  LDC R24, c[0x0][0x648] ;  /* 0x00019200ff187b82 */ /* 0x000f220000000800 */
[-CC-:B---3--:R-:W-:Y:S02]  /*67a0*/  SHF.R.U64 R15, R10, R8.reuse, R3.reuse ;  /* 0x000000080a0f7219 */ /* 0x188fe40000001203 */
[----:B------:R-:W-:Y:S02]  /*67b0*/  SHF.R.U32.HI R5, RZ, R8, R3 ;  /* 0x00000008ff057219 */ /* 0x000fe40000011603 */
[----:B------:R-:W-:-:S03]  /*67c0*/  MOV R4, R15 ;  /* 0x0000000f00047202 */ /* 0x000fc60000000f00 */
[----:B------:R-:W3:Y:S01]  /*67d0*/  LDC R28, c[0x0][0x638] ;  /* 0x00018e00ff1c7b82 */ /* 0x000ee20000000800 */
[----:B0-----:R-:W-:-:S07]  /*67e0*/  IMAD R25, R9, R7, R12 ;  /* 0x0000000709197224 */ /* 0x001fce00078e020c */
[----:B------:R-:W0:Y:S08]  /*67f0*/  LDC R29, c[0x0][0x610] ;  /* 0x00018400ff1d7b82 */ /* 0x000e300000000800 */
[----:B------:R-:W0:Y:S01]  /*6800*/  LDC R30, c[0x0][0x600] ;  /* 0x00018000ff1e7b82 */ /* 0x000e220000000800 */
[----:B-12---:R-:W-:Y:S05]  /*6810*/  @!P0 BRA `(.L_x_155) ;  /* 0x0000000000288947 */ /* 0x006fea0003800000 */
[----:B------:R-:W1:Y:S02]  /*6820*/  LDC R0, c[0x0][0x64c] ;  /* 0x00019300ff007b82 */ /* 0x000e640000000800 */
[----:B-1----:R-:W-:-:S05]  /*6830*/  IADD3 R3, P0, R15, R0, RZ ;  /* 0x000000000f037210 */ /* 0x002fca0007f1e0ff */
        /* <DEDUP_REMOVED lines=8> */
.L_x_155:
[----:B------:R-:W-:Y:S01]  /*68c0*/  ISETP.NE.AND P0, PT, R2, 0x1, PT ;  /* 0x000000010200780c */ /* 0x000fe20003f05270 */
[----:B------:R-:W-:Y:S01]  /*68d0*/  IMAD.MOV R14, RZ, RZ, -R14 ;  /* 0x000000ffff0e7224 */ /* 0x000fe200078e0a0e */
[----:B----4-:R-:W-:Y:S02]  /*68e0*/  SHF.R.U64 R0, R4, R24, R5 ;  /* 0x0000001804007219 */ /* 0x010fe40000001205 */
[----:B------:R-:W-:Y:S02]  /*68f0*/  LOP3.LUT R3, R10, R99, RZ, 0xc0, !PT ;  /* 0x000000630a037212 */ /* 0x000fe400078ec0ff */
[----:B------:R-:W-:Y:S01]  /*6900*/  LOP3.LUT R6, R13, R98, RZ, 0xc0, !PT ;  /* 0x000000620d067212 */ /* 0x000fe200078ec0ff */
[----:B------:R-:W-:Y:S02]  /*6910*/  IMAD.MOV R4, RZ, RZ, -R0 ;  /* 0x000000ffff047224 */ /* 0x000fe400078e0a00 */
[----:B------:R-:W-:Y:S02]  /*6920*/  IMAD R0, R94, R0, R3 ;  /* 0x000000005e007224 */ /* 0x000fe400078e0203 */
[----:B---3--:R-:W-:-:S02]  /*6930*/  IMAD R3, R4, R28, R15 ;  /* 0x0000001c04037224 */ /* 0x008fc400078e020f */
[----:B------:R-:W-:Y:S02]  /*6940*/  @P0 IMAD R25, R21, R14, R20 ;  /* 0x0000000e15190224 */ /* 0x000fe400078e0214 */
[----:B0-----:R-:W-:Y:S02]  /*6950*/  IMAD R5, R3, R30, R6 ;  /* 0x0000001e03057224 */ /* 0x001fe400078e0206 */
[----:B------:R-:W-:Y:S02]  /*6960*/  IMAD R0, R0, R29, R25 ;  /* 0x0000001d00007224 */ /* 0x000fe400078e0219 */
[----:B------:R-:W-:-:S03]  /*6970*/  IMAD.MOV.U32 R4, RZ, RZ, 0x1 ;  /* 0x00000001ff047424 */ /* 0x000fc600078e00ff */
[----:B------:R-:W-:Y:S02]  /*6980*/  SEL R101, R5, R0, !P0 ;  /* 0x0000000005657207 */ /* 0x000fe40004000000 */
[----:B------:R-:W-:Y:S02]  /*6990*/  PRMT R3, R4, 0x7610, R3 ;  /* 0x0000761004037816 */ /* 0x000fe40000000003 */
[----:B------:R-:W-:-:S07]  /*69a0*/  SEL R0, R0, R5, !P0 ;  /* 0x0000000500007207 */ /* 0x000fce0004000000 */
.L_x_153:
[----:B------:R-:W-:Y:S01]  /*69b0*/  UIADD3 UR42, UR43, UR42, URZ ;  /* 0x0000002a2b2a7290 */ /* 0x000fe2000fffe03f */
[----:B------:R-:W-:Y:S02]  /*69c0*/  LOP3.LUT P0, RZ, R3, 0xff, RZ, 0xc0, !PT ;  /* 0x000000ff03ff7812 */ /* 0x000fe4000780c0ff */
[----:B------:R-:W-:Y:S01]  /*69d0*/  MOV R113, R0 ;  /* 0x0000000000717202 */ /* 0x000fe20000000f00 */
[----:B------:R-:W-:Y:S02]  /*69e0*/  USHF.R.U32.HI UR4, URZ, 0x1, UR42 ;  /* 0x000000013f047899 */ /* 0x000fe4000801162a */
[----:B------:R-:W-:Y:S02]  /*69f0*/  UISETP.GT.U32.AND UP1, UPT, UR42, 0x1, UPT ;  /* 0x000000012a00788c */ /* 0x000fe4000bf24070 */
[----:B------:R-:W-:Y:S02]  /*6a00*/  ULOP3.LUT UR4, UR4, 0x1, URZ, 0xc0, !UPT ;  /* 0x0000000104047892 */ /* 0x000fe4000f8ec03f */
[----:B------:R-:W-:-:S02]  /*6a10*/  UISETP.LT.U32.AND UP1, UPT, UR43, 0x2, UP1 ;  /* 0x000000022b00788c */ /* 0x000fc40008f21070 */
[----:B------:R-:W-:Y:S02]  /*6a20*/  UISETP.NE.U32.AND UP0, UPT, UR4, 0x1, UPT ;  /* 0x000000010400788c */ /* 0x000fe4000bf05070 */
[----:B------:R-:W-:Y:S02]  /*6a30*/  USEL UR5, URZ, 0x1, !UP1 ;  /* 0x000000013f057887 */ /* 0x000fe4000c800000 */
[----:B------:R-:W-:Y:S02]  /*6a40*/  UISETP.GT.U32.AND UP0, UPT, UR43, 0x1, !UP0 ;  /* 0x000000012b00788c */ /* 0x000fe4000c704070 */
[----:B------:R-:W-:Y:S02]  /*6a50*/  ULOP3.LUT UR42, UR42, 0x1, URZ, 0xc0, !UPT ;  /* 0x000000012a2a7892 */ /* 0x000fe4000f8ec03f */
[----:B------:R-:W-:-:S04]  /*6a60*/  USEL UR4, URZ, 0x1, !UP0 ;  /* 0x000000013f047887 */ /* 0x000fc8000c000000 */
[----:B------:R-:W-:Y:S01]  /*6a70*/  ULOP3.LUT UR40, UR4, UR40, UR5, 0x96, !UPT ;  /* 0x0000002804287292 */ /* 0x000fe2000f8e9605 */
[----:B------:R-:W-:Y:S11]  /*6a80*/  @P0 BRA `(.L_x_156) ;  /* 0xffffffa400cc0947 */ /* 0x000ff6000383ffff */
[----:B------:R-:W-:Y:S05]  /*6a90*/  EXIT ;  /* 0x000000000000794d */ /* 0x000fea0003800000 */
.L_x_3:
        /* <DEDUP_REMOVED lines=26> */
.L_x_158:
[--C-:B------:R-:W-:Y:S01]  /*6c40*/  SHF.R.U64 R14, R12, R20, R13.reuse ;  /* 0x000000140c0e7219 */ /* 0x100fe2000000120d */
[----:B------:R-:W0:Y:S01]  /*6c50*/  LDC R24, c[0x0][0x618] ;  /* 0x00018600ff187b82 */ /* 0x000e220000000800 */
[----:B------:R-:W-:Y:S01]  /*6c60*/  I2FP.F32.U32 R8, R6 ;  /* 0x0000000600087245 */ /* 0x000fe20000201000 */
[----:B------:R-:W-:Y:S01]  /*6c70*/  ULDC UR4, c[0x0][0x150] ;  /* 0x0000540000047ab9 */ /* 0x000fe20000000800 */
[----:B------:R-:W-:Y:S02]  /*6c80*/  SHF.R.U32.HI R7, RZ, R20, R13 ;  /* 0x00000014ff077219 */ /* 0x000fe4000001160d */
[----:B------:R-:W-:Y:S01]  /*6c90*/  IADD3 R11, P0, RZ, -R14, RZ ;  /* 0x8000000eff0b7210 */ /* 0x000fe20007f1e0ff */
[----:B------:R-:W-:Y:S01]  /*6ca0*/  FMUL R13, R8, UR4 ;  /* 0x00000004080d7c20 */ /* 0x000fe20008400000 */
[----:B------:R-:W-:Y:S01]  /*6cb0*/  ULDC UR4, c[0x0][0x154] ;  /* 0x0000550000047ab9 */ /* 0x000fe20000000800 */
[----:B------:R-:W1:Y:S02]  /*6cc0*/  LDC.64 R26, c[0x0][0x640] ;  /* 0x00019000ff1a7b82 */ /* 0x000e640000000a00 */
[----:B------:R-:W-:-:S02]  /*6cd0*/  IMAD.X R7, RZ, RZ, ~R7, P0 ;  /* 0x000000ffff077224 */ /* 0x000fc400000e0e07 */
[----:B------:R-:W2:Y:S01]  /*6ce0*/  F2I.U32.TRUNC.NTZ R13, R13 ;  /* 0x0000000d000d7305 */ /* 0x000ea2000020f000 */
[----:B------:R-:W-:-:S03]  /*6cf0*/  IMAD.WIDE.U32 R8, R11, R22, R16 ;  /* 0x000000160b087225 */ /* 0x000fc600078e0010 */
[----:B------:R-:W3:Y:S01]  /*6d00*/  LDC R15, c[0x0][0x144] ;  /* 0x00005100ff0f7b82 */ /* 0x000ee20000000800 */
[----:B------:R-:W-:-:S04]  /*6d10*/  IMAD R10, R7, R22, RZ ;  /* 0x00000016070a7224 */ /* 0x000fc800078e02ff */
[----:B------:R-:W-:Y:S02]  /*6d20*/  IMAD R7, R11, R23, R10 ;  /* 0x000000170b077224 */ /* 0x000fe400078e020a */
[----:B------:R-:W-:Y:S01]  /*6d30*/  IMAD.MOV.U32 R10, RZ, RZ, -0x1 ;  /* 0xffffffffff0a7424 */ /* 0x000fe200078e00ff */
[----:B------:R-:W4:Y:S01]  /*6d40*/  LDC R20, c[0x0][0x608] ;  /* 0x00018200ff147b82 */ /* 0x000f220000000800 */
[----:B------:R-:W-:Y:S01]  /*6d50*/  IMAD.IADD R7, R9, 0x1, R7 ;  /* 0x0000000109077824 */ /* 0x000fe200078e0207 */
[----:B------:R-:W-:-:S04]  /*6d60*/  I2FP.F32.U32 R9, R3 ;  /* 0x0000000300097245 */ /* 0x000fc80000201000 */
[-C--:B0-----:R-:W-:Y:S01]  /*6d70*/  SHF.R.U64 R12, R8, R24.reuse, R7 ;  /* 0x00000018080c7219 */ /* 0x081fe20000001207 */
[----:B--2---:R-:W-:Y:S01]  /*6d80*/  IMAD.MOV R8, RZ, RZ, -R13 ;  /* 0x000000ffff087224 */ /* 0x004fe200078e0a0d */
[----:B------:R-:W0:Y:S01]  /*6d90*/  LDC R11, c[0x0][0x658] ;  /* 0x00019600ff0b7b82 */ /* 0x000e220000000800 */
[----:B-1----:R-:W-:Y:S01]  /*6da0*/  ISETP.NE.U32.AND P0, PT, R26, RZ, PT ;  /* 0x000000ff1a00720c */ /* 0x002fe20003f05070 */
[----:B------:R-:W-:Y:S01]  /*6db0*/  FMUL R9, R9, UR4 ;  /* 0x0000000409097c20 */ /* 0x000fe20008400000 */
[----:B------:R-:W-:Y:S02]  /*6dc0*/  SHF.R.U32.HI R7, RZ, R24, R7 ;  /* 0x00000018ff077219 */ /* 0x000fe40000011607 */
[----:B------:R-:W-:-:S03]  /*6dd0*/  ISETP.NE.AND.EX P0, PT, R27, RZ, PT, P0 ;  /* 0x000000ff1b00720c */ /* 0x000fc60003f05300 */
[----:B------:R-:W1:Y:S01]  /*6de0*/  LDC R22, c[0x0][0x148] ;  /* 0x00005200ff167b82 */ /* 0x000e620000000800 */
[----:B---3--:R-:W-:Y:S02]  /*6df0*/  IMAD R23, R15, R8, R6 ;  /* 0x000000080f177224 */ /* 0x008fe400078e0206 */
[----:B------:R-:W-:-:S05]  /*6e00*/  IMAD.MOV.U32 R8, RZ, RZ, 0x1 ;  /* 0x00000001ff087424 */ /* 0x000fca00078e00ff */
[----:B------:R-:W2:Y:S01]  /*6e10*/  LDC R21, c[0x0][0x600] ;  /* 0x00018000ff157b82 */ /* 0x000ea20000000800 */
[-CC-:B----4-:R-:W-:Y:S02]  /*6e20*/  SHF.R.U64 R15, R12, R20.reuse, R7.reuse ;  /* 0x000000140c0f7219 */ /* 0x190fe40000001207 */
[----:B------:R-:W-:Y:S02]  /*6e30*/  SHF.R.U32.HI R6, RZ, R20, R7 ;  /* 0x00000014ff067219 */ /* 0x000fe40000011607 */
[----:B------:R3:W4:Y:S03]  /*6e40*/  F2I.U32.TRUNC.NTZ R20, R9 ;  /* 0x0000000900147305 */ /* 0x000726000020f000 */
[----:B------:R-:W1:Y:S01]  /*6e50*/  LDC R25, c[0x0][0x648] ;  /* 0x00019200ff197b82 */ /* 0x000e620000000800 */
[-C--:B0-----:R-:W-:Y:S02]  /*6e60*/  SHF.L.U32 R10, R10, R11.reuse, RZ ;  /* 0x0000000b0a0a7219 */ /* 0x081fe400000006ff */
[----:B------:R-:W-:-:S02]  /*6e70*/  SHF.R.U64 R19, R15, R11, R6 ;  /* 0x0000000b0f137219 */ /* 0x000fc40000001206 */
[-C--:B------:R-:W-:Y:S02]  /*6e80*/  SHF.R.U32.HI R7, RZ, R11.reuse, R6 ;  /* 0x0000000bff077219 */ /* 0x080fe40000011606 */
[----:B------:R-:W-:Y:S01]  /*6e90*/  SHF.L.U32 R24, R8, R11, RZ ;  /* 0x0000000b08187219 */ /* 0x000fe200000006ff */
[----:B------:R-:W0:Y:S01]  /*6ea0*/  LDC R28, c[0x0][0x638] ;  /* 0x00018e00ff1c7b82 */ /* 0x000e220000000800 */
[----:B------:R-:W-:Y:S02]  /*6eb0*/  LOP3.LUT R30, RZ, R10, RZ, 0x33, !PT ;  /* 0x0000000aff1e7212 */ /* 0x000fe400078e33ff */
[----:B------:R-:W-:-:S05]  /*6ec0*/  MOV R6, R19 ;  /* 0x0000001300067202 */ /* 0x000fca0000000f00 */
[----:B------:R-:W0:Y:S01]  /*6ed0*/  LDC R29, c[0x0][0x610] ;  /* 0x00018400ff1d7b82 */ /* 0x000e220000000800 */
[----:B---34-:R-:W-:Y:S05]  /*6ee0*/  @!P0 BRA `(.L_x_159) ;  /* 0x0000000000288947 */ /* 0x018fea0003800000 */
[----:B------:R-:W3:Y:S02]  /*6ef0*/  LDC R6, c[0x0][0x64c] ;  /* 0x00019300ff067b82 */ /* 0x000ee40000000800 */
[----:B---3--:R-:W-:-:S05]  /*6f00*/  IADD3 R11, P0, R19, R6, RZ ;  /* 0x00000006130b7210 */ /* 0x008fca0007f1e0ff */
        /* <DEDUP_REMOVED lines=8> */
.L_x_159:
[----:B------:R-:W-:Y:S01]  /*6f90*/  ISETP.NE.AND P0, PT, R2, 0x1, PT ;  /* 0x000000010200780c */ /* 0x000fe20003f05270 */
[----:B--2---:R-:W-:Y:S01]  /*6fa0*/  VIADD R9, R21, 0xffffffff ;  /* 0xffffffff15097836 */ /* 0x004fe20000000000 */
[----:B-1----:R-:W-:Y:S01]  /*6fb0*/  SHF.R.U64 R7, R6, R25, R7 ;  /* 0x0000001906077219 */ /* 0x002fe20000001207 */
[----:B------:R-:W-:Y:S01]  /*6fc0*/  IMAD.MOV R20, RZ, RZ, -R20 ;  /* 0x000000ffff147224 */ /* 0x000fe200078e0a14 */
[----:B------:R-:W-:Y:S02]  /*6fd0*/  LOP3.LUT R6, R15, R30, RZ, 0xc0, !PT ;  /* 0x0000001e0f067212 */ /* 0x000fe400078ec0ff */
[----:B------:R-:W-:Y:S01]  /*6fe0*/  LOP3.LUT R12, R12, R9, RZ, 0xc0, !PT ;  /* 0x000000090c0c7212 */ /* 0x000fe200078ec0ff */
[----:B------:R-:W-:Y:S01]  /*6ff0*/  IMAD.MOV R8, RZ, RZ, -R7 ;  /* 0x000000ffff087224 */ /* 0x000fe200078e0a07 */
[----:B------:R-:W-:Y:S01]  /*7000*/  MOV R9, 0x1 ;  /* 0x0000000100097802 */ /* 0x000fe20000000f00 */
[----:B------:R-:W-:-:S04]  /*7010*/  IMAD R6, R24, R7, R6 ;  /* 0x0000000718067224 */ /* 0x000fc800078e0206 */
[----:B------:R-:W-:Y:S02]  /*7020*/  @P0 IMAD R23, R22, R20, R3 ;  /* 0x0000001416170224 */ /* 0x000fe400078e0203 */
[----:B0-----:R-:W-:Y:S02]  /*7030*/  IMAD R3, R8, R28, R19 ;  /* 0x0000001c08037224 */ /* 0x001fe400078e0213 */
[----:B------:R-:W-:Y:S02]  /*7040*/  IMAD R13, R6, R29, R23 ;  /* 0x0000001d060d7224 */ /* 0x000fe400078e0217 */
[----:B------:R-:W-:Y:S02]  /*7050*/  IMAD R6, R3, R21, R12 ;  /* 0x0000001503067224 */ /* 0x000fe400078e020c */
[----:B------:R-:W-:-:S03]  /*7060*/  IMAD.MOV.U32 R8, RZ, RZ, R14 ;  /* 0x000000ffff087224 */ /* 0x000fc600078e000e */
[----:B------:R-:W-:Y:S02]  /*7070*/  SEL R20, R6, R13, !P0 ;  /* 0x0000000d06147207 */ /* 0x000fe40004000000 */
[----:B------:R-:W-:-:S07]  /*7080*/  SEL R13, R13, R6, !P0 ;  /* 0x000000060d0d7207 */ /* 0x000fce0004000000 */
.L_x_157:
[----:B------:R-:W-:-:S08]  /*7090*/  NOP ;  /* 0x0000000000007918 */ /* 0x000fd00000000000 */
[----:B------:R-:W0:-:S00]  /*70a0*/  USETMAXREG.DEALLOC.CTAPOOL 0x28 ;  /* 0x00000028000079c8 */ /* 0x000e0000080e0500 */
[----:B0-----:R-:W-:-:S13]  /*70b0*/  ISETP.NE.AND P0, PT, R0, RZ, PT ;  /* 0x000000ff0000720c */ /* 0x001fda0003f05270 */
[----:B------:R-:W-:Y:S05]  /*70c0*/  @P0 EXIT ;  /* 0x000000000000094d */ /* 0x000fea0003800000 */
[----:B------:R-:W-:Y:S01]  /*70d0*/  LOP3.LUT P0, RZ, R9, 0xff, RZ, 0xc0, !PT ;  /* 0x000000ff09ff7812 */ /* 0x000fe2000780c0ff */
[----:B------:R-:W-:Y:S02]  /*70e0*/  IMAD.MOV.U32 R0, RZ, RZ, 0x1 ;  /* 0x00000001ff007424 */ /* 0x000fe400078e00ff */
[----:B------:R-:W-:-:S10]  /*70f0*/  IMAD.MOV.U32 R3, RZ, RZ, RZ ;  /* 0x000000ffff037224 */ /* 0x000fd400078e00ff */
[----:B------:R-:W-:Y:S05]  /*7100*/  @!P0 BRA `(.L_x_160) ;  /* 0x0000000c004c8947 */ /* 0x000fea0003800000 */
[----:B------:R-:W0:Y:S01]  /*7110*/  LDC R0, c[0x0][0x28c] ;  /* 0x0000a300ff007b82 */ /* 0x000e220000000800 */
[----:B------:R-:W-:Y:S01]  /*7120*/  LOP3.LUT P0, RZ, R4, 0x1f, RZ, 0xc0, !PT ;  /* 0x0000001f04ff7812 */ /* 0x000fe2000780c0ff */
[----:B------:R-:W-:Y:S01]  /*7130*/  ULDC UR5, c[0x0][0x658] ;  /* 0x0001960000057ab9 */ /* 0x000fe20000000800 */
[----:B------:R-:W-:Y:S01]  /*7140*/  UMOV UR6, 0xffffffff ;  /* 0xffffffff00067882 */ /* 0x000fe20000000000 */
[----:B------:R-:W-:Y:S01]  /*7150*/  BSSY B0, `(.L_x_160) ;  /* 0x00000ce000007945 */ /* 0x000fe20003800000 */
[----:B------:R-:W-:Y:S01]  /*7160*/  USHF.L.U32 UR6, UR6, UR5, URZ ;  /* 0x0000000506067299 */ /* 0x000fe2000800063f */
[C---:B------:R-:W-:Y:S01]  /*7170*/  ISETP.NE.AND P2, PT, R5.reuse, RZ, PT ;  /* 0x000000ff0500720c */ /* 0x040fe20003f45270 */
[----:B------:R-:W-:Y:S01]  /*7180*/  IMAD.MOV.U32 R11, RZ, RZ, 0x1 ;  /* 0x00000001ff0b7424 */ /* 0x000fe200078e00ff */
[----:B------:R-:W-:Y:S01]  /*7190*/  ISETP.NE.OR P0, PT, R5, RZ, !P0 ;  /* 0x000000ff0500720c */ /* 0x000fe20004705670 */
[----:B------:R-:W-:Y:S01]  /*71a0*/  ULDC UR4, c[0x0][0x600] ;  /* 0x0001800000047ab9 */ /* 0x000fe20000000800 */
[----:B------:R-:W-:Y:S01]  /*71b0*/  LOP3.LUT R19, R18, 0x2, RZ, 0xfc, !PT ;  /* 0x0000000212137812 */ /* 0x000fe200078efcff */
[----:B------:R-:W-:Y:S01]  /*71c0*/  UMOV UR7, 0x1 ;  /* 0x0000000100077882 */ /* 0x000fe20000000000 */
[----:B------:R-:W-:-:S02]  /*71d0*/  UIADD3 UR4, UR4, -0x1, URZ ;  /* 0xffffffff04047890 */ /* 0x000fc4000fffe03f */
[----:B------:R-:W-:Y:S02]  /*71e0*/  USHF.L.U32 UR5, UR7, UR5, URZ ;  /* 0x0000000507057299 */ /* 0x000fe4000800063f */
[----:B------:R-:W-:Y:S01]  /*71f0*/  ULOP3.LUT UR13, URZ, UR6, URZ, 0x33, !UPT ;  /* 0x000000063f0d7292 */ /* 0x000fe2000f8e333f */
[----:B------:R-:W-:Y:S01]  /*7200*/  ULDC.64 UR22, c[0x0][0x198] ;  /* 0x0000660000167ab9 */ /* 0x000fe20000000a00 */
[----:B0-----:R-:W-:-:S05]  /*7210*/  VIADD R0, R0, 0x3f ;  /* 0x0000003f00007836 */ /* 0x001fca0000000000 */
[----:B------:R-:W-:-:S04]  /*7220*/  SHF.R.S32.HI R3, RZ, 0x1f, R0 ;  /* 0x0000001fff037819 */ /* 0x000fc80000011400 */
[----:B------:R-:W-:Y:S01]  /*7230*/  LEA.HI R3, R3, R0, RZ, 0x6 ;  /* 0x0000000003037211 */ /* 0x000fe200078f30ff */
[----:B------:R-:W-:-:S03]  /*7240*/  IMAD.MOV.U32 R0, RZ, RZ, 0x1 ;  /* 0x00000001ff007424 */ /* 0x000fc600078e00ff */
[----:B------:R-:W-:Y:S02]  /*7250*/  SHF.R.S32.HI R12, RZ, 0x6, R3 ;  /* 0x00000006ff0c7819 */ /* 0x000fe40000011403 */
[----:B------:R-:W-:-:S03]  /*7260*/  MOV R3, RZ ;  /* 0x000000ff00037202 */ /* 0x000fc60000000f00 */
[----:B------:R-:W-:-:S07]  /*7270*/  VIADD R10, R12, 0x1 ;  /* 0x000000010c0a7836 */ /* 0x000fce0000000000 */
.L_x_172:
[----:B------:R-:W-:-:S03]  /*7280*/  UMOV UR6, 0xffffffff ;  /* 0xffffffff00067882 */ /* 0x000fc60000000000 */
[----:B------:R-:W-:Y:S05]  /*7290*/  BRA.DIV UR6, `(.L_x_161) ;  /* 0x0000000e068c7947 */ /* 0x000fea000b800000 */
[----:B------:R-:W-:-:S13]  /*72a0*/  ELECT P6, URZ, PT ;  /* 0x00000000003f782f */ /* 0x000fda00038c0000 */
.L_x_181:
[----:B------:R-:W0:Y:S01]  /*72b0*/  LDC R4, c[0x0][0x28c] ;  /* 0x0000a300ff047b82 */ /* 0x000e220000000800 */
[----:B------:R-:W-:Y:S01]  /*72c0*/  BSSY B1, `(.L_x_162) ;  /* 0x0000043000017945 */ /* 0x000fe20003800000 */
[----:B0-----:R-:W-:-:S13]  /*72d0*/  ISETP.LT.OR P6, PT, R4, 0x1, !P6 ;  /* 0x000000010400780c */ /* 0x001fda00077c1670 */
[----:B------:R-:W-:Y:S05]  /*72e0*/  @P6 BRA `(.L_x_163) ;  /* 0x0000000400006947 */ /* 0x000fea0003800000 */
[----:B------:R-:W-:Y:S01]  /*72f0*/  IMAD.SHL.U32 R13, R13, 0x100, RZ ;  /* 0x000001000d0d7824 */ /* 0x000fe200078e00ff */
[----:B------:R-:W-:Y:S01]  /*7300*/  MOV R6, R3 ;  /* 0x0000000300067202 */ /* 0x000fe20000000f00 */
[----:B------:R-:W-:Y:S02]  /*7310*/  IMAD.SHL.U32 R20, R20, 0x40, RZ ;  /* 0x0000004014147824 */ /* 0x000fe400078e00ff */
[----:B------:R-:W-:Y:S02]  /*7320*/  IMAD.MOV.U32 R21, RZ, RZ, RZ ;  /* 0x000000ffff157224 */ /* 0x000fe400078e00ff */
[----:B------:R-:W-:Y:S02]  /*7330*/  IMAD.MOV.U32 R4, RZ, RZ, R10 ;  /* 0x000000ffff047224 */ /* 0x000fe400078e000a */
[----:B------:R-:W-:-:S07]  /*7340*/  IMAD.MOV.U32 R5, RZ, RZ, R0 ;  /* 0x000000ffff057224 */ /* 0x000fce00078e0000 */
.L_x_167:
[----:B------:R-:W0:Y:S01]  /*7350*/  S2R R14, SR_CgaCtaId ;  /* 0x00000000000e7919 */ /* 0x000e220000008800 */
[----:B------:R-:W-:Y:S01]  /*7360*/  MOV R7, 0x400 ;  /* 0x0000040000077802 */ /* 0x000fe20000000f00 */
[----:B------:R-:W1:Y:S03]  /*7370*/  @!P2 LDC R9, c[0x0][0x500] ;  /* 0x00014000ff09ab82 */ /* 0x000e660000000800 */
[----:B0-----:R-:W-:Y:S02]  /*7380*/  LEA R15, R14, R7, 0x18 ;  /* 0x000000070e0f7211 */ /* 0x001fe400078ec0ff */
[----:B------:R-:W-:-:S03]  /*7390*/  SHF.L.U32 R7, R5, 0x1f, RZ ;  /* 0x0000001f05077819 */ /* 0x000fc600000006ff */
[----:B------:R-:W-:-:S04]  /*73a0*/  IMAD R14, R6, 0x8, R15 ;  /* 0x00000008060e7824 */ /* 0x000fc800078e020f */
[----:B------:R-:W0:Y:S02]  /*73b0*/  SYNCS.PHASECHK.TRANS64.TRYWAIT P1, [R14+URZ+0x10], R7 ;  /* 0x000010070e0075a7 */ /* 0x000e24000802017f */
[----:B01----:R-:W-:Y:S05]  /*73c0*/  @!P1 BRA `(.L_x_164) ;  /* 0x0000000c00609947 */ /* 0x003fea0003800000 */
.L_x_182:
[----:B0-----:R-:W-:Y:S01]  /*73d0*/  PRMT R7, R19, 0x9910, RZ ;  /* 0x0000991013077816 */ /* 0x001fe200000000ff */
[----:B------:R0:W-:Y:S03]  /*73e0*/  @!P2 SYNCS.ARRIVE.TRANS64 RZ, [R14+URZ], R9 ;  /* 0x000000090effa9a7 */ /* 0x0001e6000800003f */
[----:B------:R-:W-:-:S13]  /*73f0*/  ISETP.NE.AND P1, PT, R7, 0x2, PT ;  /* 0x000000020700780c */ /* 0x000fda0003f25270 */
[----:B0-----:R-:W-:Y:S05]  /*7400*/  @P1 BRA `(.L_x_165) ;  /* 0x0000000000041947 */ /* 0x001fea0003800000 */
[----:B------:R-:W-:Y:S01]  /*7410*/  BPT.TRAP 0x1 ;  /* 0x000000040000795c */ /* 0x000fe20000300000 */
.L_x_165:
[----:B------:R-:W-:Y:S05]  /*7420*/  @P0 BRA `(.L_x_166) ;  /* 0x0000000000040947 */ /* 0x000fea0003800000 */
[----:B------:R-:W-:Y:S01]  /*7430*/  BPT.TRAP 0x1 ;  /* 0x000000040000795c */ /* 0x000fe20000300000 */
.L_x_166:
[C-C-:B------:R-:W-:Y:S01]  /*7440*/  IMAD R7, R6.reuse, 0x10000, R15.reuse ;  /* 0x0001000006077824 */ /* 0x140fe200078e020f */
[----:B------:R-:W-:Y:S01]  /*7450*/  R2UR UR34, R21 ;  /* 0x00000000152272ca */ /* 0x000fe200000e0000 */
[----:B------:R-:W-:Y:S01]  /*7460*/  IMAD R15, R6, 0x4000, R15 ;  /* 0x00004000060f7824 */ /* 0x000fe200078e020f */
[----:B------:R-:W-:Y:S01]  /*7470*/  R2UR UR33, R14 ;  /* 0x000000000e2172ca */ /* 0x000fe200000e0000 */
[----:B------:R-:W-:Y:S01]  /*7480*/  VIADD R4, R4, 0xffffffff ;  /* 0xffffffff04047836 */ /* 0x000fe20000000000 */
[----:B------:R-:W-:Y:S01]  /*7490*/  R2UR UR24, R7 ;  /* 0x00000000071872ca */ /* 0x000fe200000e0000 */
[----:B------:R-:W-:Y:S01]  /*74a0*/  UIADD3 UR6, UP0, UR22, 0xf0, URZ ;  /* 0x000000f016067890 */ /* 0x000fe2000ff1e03f */
[----:B------:R-:W-:Y:S01]  /*74b0*/  R2UR UR8, R15 ;  /* 0x000000000f0872ca */ /* 0x000fe200000e0000 */
[----:B------:R-:W-:Y:S01]  /*74c0*/  UIADD3 UR30, UP1, UR22, 0x1f0, URZ ;  /* 0x000001f0161e7890 */ /* 0x000fe2000ff3e03f */
[----:B------:R-:W-:Y:S01]  /*74d0*/  R2UR UR36, R8 ;  /* 0x00000000082472ca */ /* 0x000fe200000e0000 */
[----:B------:R-:W-:Y:S01]  /*74e0*/  UIADD3.X UR7, URZ, UR23, URZ, UP0, !UPT ;  /* 0x000000173f077290 */ /* 0x000fe200087fe43f */
[----:B------:R-:W-:Y:S01]  /*74f0*/  R2UR UR35, R13 ;  /* 0x000000000d2372ca */ /* 0x000fe200000e0000 */
[----:B------:R-:W-:Y:S01]  /*7500*/  UIADD3.X UR31, URZ, UR23, URZ, UP1, !UPT ;  /* 0x000000173f1f7290 */ /* 0x000fe20008ffe43f */
[----:B------:R-:W-:Y:S01]  /*7510*/  R2UR UR19, R20 ;  /* 0x00000000141372ca */ /* 0x000fe200000e0000 */
[----:B------:R-:W-:Y:S01]  /*7520*/  UIADD3 UR26, UR34, 0x20, URZ ;  /* 0x00000020221a7890 */ /* 0x000fe2000fffe03f */
[----:B------:R-:W-:Y:S01]  /*7530*/  ISETP.GT.AND P3, PT, R4, 0x1, PT ;  /* 0x000000010400780c */ /* 0x000fe20003f64270 */
[----:B------:R-:W-:Y:S01]  /*7540*/  VIADD R6, R6, 0x1 ;  /* 0x0000000106067836 */ /* 0x000fe20000000000 */
[----:B------:R-:W-:Y:S01]  /*7550*/  UMOV UR14, 0x0 ;  /* 0x00000000000e7882 */ /* 0x000fe20000000000 */
[----:B------:R-:W-:Y:S01]  /*7560*/  UIADD3 UR32, UR24, 0x100, URZ ;  /* 0x0000010018207890 */ /* 0x000fe2000fffe03f */
[----:B------:R-:W-:Y:S01]  /*7570*/  VIADD R21, R21, 0x40 ;  /* 0x0000004015157836 */ /* 0x000fe20000000000 */
[----:B------:R-:W-:Y:S01]  /*7580*/  UIADD3 UR24, UR24, 0x8100, URZ ;  /* 0x0000810018187890 */ /* 0x000fe2000fffe03f */
[----:B------:R-:W-:Y:S01]  /*7590*/  ISETP.NE.AND P1, PT, R6, 0x2, PT ;  /* 0x000000020600780c */ /* 0x000fe20003f25270 */
[----:B------:R-:W-:-:S02]  /*75a0*/  UIADD3 UR16, UR8, 0x20100, URZ ;  /* 0x0002010008107890 */ /* 0x000fc4000fffe03f */
[----:B------:R-:W-:Y:S01]  /*75b0*/  UIADD3 UR8, UR8, 0x22100, URZ ;  /* 0x0002210008087890 */ /* 0x000fe2000fffe03f */
[----:B------:R-:W-:Y:S01]  /*75c0*/  SEL R14, RZ, 0x1, P1 ;  /* 0x00000001ff0e7807 */ /* 0x000fe20000800000 */
[----:B------:R-:W-:Y:S01]  /*75d0*/  UMOV UR15, 0x10000000 ;  /* 0x10000000000f7882 */ /* 0x000fe20000000000 */
[----:B------:R-:W-:Y:S01]  /*75e0*/  UMOV UR25, UR33 ;  /* 0x0000002100197c82 */ /* 0x000fe20008000000 */
[----:B------:R-:W-:Y:S01]  /*75f0*/  UMOV UR28, UR36 ;  /* 0x00000024001c7c82 */ /* 0x000fe20008000000 */
[----:B------:R-:W-:Y:S01]  /*7600*/  UMOV UR27, UR35 ;  /* 0x00000023001b7c82 */ /* 0x000fe20008000000 */
[----:B------:R-:W-:Y:S01]  /*7610*/  UMOV UR17, UR33 ;  /* 0x0000002100117c82 */ /* 0x000fe20008000000 */
[----:B------:R-:W-:Y:S01]  /*7620*/  UMOV UR18, UR34 ;  /* 0x0000002200127c82 */ /* 0x000fe20008000000 */
[----:B------:R-:W-:Y:S01]  /*7630*/  UMOV UR20, UR36 ;  /* 0x0000002400147c82 */ /* 0x000fe20008000000 */
[----:B------:R0:W-:Y:S01]  /*7640*/  UTMALDG.3D [UR32], [UR6], desc[UR14] ;  /* 0x00000e20060075b4 */ /* 0x0001e20008011000 */
[----:B------:R-:W-:Y:S01]  /*7650*/  UMOV UR9, UR33 ;  /* 0x0000002100097c82 */ /* 0x000fe20008000000 */
[----:B------:R-:W-:Y:S01]  /*7660*/  UMOV UR11, UR19 ;  /* 0x00000013000b7c82 */ /* 0x000fe20008000000 */
[----:B------:R-:W-:Y:S01]  /*7670*/  UMOV UR12, UR36 ;  /* 0x00000024000c7c82 */ /* 0x000fe20008000000 */
[----:B------:R-:W-:Y:S01]  /*7680*/  UMOV UR10, UR26 ;  /* 0x0000001a000a7c82 */ /* 0x000fe20008000000 */
[----:B------:R-:W-:-:S02]  /*7690*/  LOP3.LUT R5, R5, R14, RZ, 0x3c, !PT ;  /* 0x0000000e05057212 */ /* 0x000fc400078e3cff */
[----:B------:R-:W-:Y:S01]  /*76a0*/  SEL R6, R6, RZ, P1 ;  /* 0x000000ff06067207 */ /* 0x000fe20000800000 */
[----:B------:R0:W-:Y:S01]  /*76b0*/  UTMALDG.3D [UR24], [UR6], desc[UR14] ;  /* 0x00000e18060075b4 */ /* 0x0001e20008011000 */
[----:B------:R0:W-:Y:S01]  /*76c0*/  UTMALDG.3D [UR16], [UR30], desc[UR14] ;  /* 0x00000e101e0075b4 */ /* 0x0001e20008011000 */
[----:B------:R0:W-:Y:S02]  /*76d0*/  UTMALDG.3D [UR8], [UR30], desc[UR14] ;  /* 0x00000e081e0075b4 */ /* 0x0001e40008011000 */
[----:B0-----:R-:W-:Y:S05]  /*76e0*/  @P3 BRA `(.L_x_167) ;  /* 0xfffffffc00183947 */ /* 0x001fea000383ffff */
.L_x_163:
[----:B------:R-:W-:Y:S05]  /*76f0*/  BSYNC B1 ;  /* 0x0000000000017941 */ /* 0x000fea0003800000 */
.L_x_162:
[----:B------:R-:W-:Y:S01]  /*7700*/  LOP3.LUT P3, RZ, R11, 0xff, RZ, 0xc0, !PT ;  /* 0x000000ff0bff7812 */ /* 0x000fe2000786c0ff */
[----:B------:R-:W-:Y:S01]  /*7710*/  ULDC.64 UR6, c[0x0][0x650] ;  /* 0x0001940000067ab9 */ /* 0x000fe20000000a00 */
[----:B------:R-:W-:Y:S01]  /*7720*/  IADD3 R3, R12, R3, RZ ;  /* 0x000000030c037210 */ /* 0x000fe20007ffe0ff */
[----:B------:R-:W-:Y:S01]  /*7730*/  BSSY B1, `(.L_x_168) ;  /* 0x000006d000017945 */ /* 0x000fe20003800000 */
[----:B------:R-:W-:Y:S01]  /*7740*/  IADD3 R16, P4, R16, UR38, RZ ;  /* 0x0000002610107c10 */ /* 0x000fe2000ff9e0ff */
[----:B------:R-:W-:Y:S01]  /*7750*/  IMAD.MOV.U32 R13, RZ, RZ, -0x1 ;  /* 0xffffffffff0d7424 */ /* 0x000fe200078e00ff */
[----:B------:R-:W-:Y:S01]  /*7760*/  ISETP.GT.U32.AND P1, PT, R3, 0x1, PT ;  /* 0x000000010300780c */ /* 0x000fe20003f24070 */
[----:B------:R-:W-:Y:S01]  /*7770*/  IMAD.MOV.U32 R20, RZ, RZ, -0x1 ;  /* 0xffffffffff147424 */ /* 0x000fe200078e00ff */
[----:B------:R-:W-:Y:S01]  /*7780*/  SHF.R.U32.HI R4, RZ, 0x1, R3 ;  /* 0x00000001ff047819 */ /* 0x000fe20000011603 */
[----:B------:R-:W-:Y:S01]  /*7790*/  IMAD.MOV.U32 R8, RZ, RZ, -0x1 ;  /* 0xffffffffff087424 */ /* 0x000fe200078e00ff */
[----:B------:R-:W-:-:S02]  /*77a0*/  ISETP.LT.U32.AND P1, PT, R12, 0x2, P1 ;  /* 0x000000020c00780c */ /* 0x000fc40000f21070 */
[----:B------:R-:W-:Y:S01]  /*77b0*/  IADD3.X R17, R17, UR41, RZ, P4, !PT ;  /* 0x0000002911117c10 */ /* 0x000fe2000a7fe4ff */
[----:B------:R-:W0:Y:S01]  /*77c0*/  @P3 S2R R6, SR_CgaCtaId ;  /* 0x0000000000063919 */ /* 0x000e220000008800 */
[----:B------:R-:W-:Y:S02]  /*77d0*/  @P3 MOV R5, 0x400 ;  /* 0x0000040000053802 */ /* 0x000fe40000000f00 */
[----:B------:R-:W-:Y:S02]  /*77e0*/  ISETP.GE.U32.AND P4, PT, R16, UR6, PT ;  /* 0x0000000610007c0c */ /* 0x000fe4000bf86070 */
[----:B------:R-:W-:Y:S02]  /*77f0*/  LOP3.LUT R4, R4, 0x1, RZ, 0xc0, !PT ;  /* 0x0000000104047812 */ /* 0x000fe400078ec0ff */
[----:B------:R-:W-:Y:S02]  /*7800*/  LOP3.LUT R3, R3, 0x1, RZ, 0xc0, !PT ;  /* 0x0000000103037812 */ /* 0x000fe400078ec0ff */
[----:B------:R-:W-:-:S02]  /*7810*/  PRMT R11, RZ, 0x7610, R11 ;  /* 0x00007610ff0b7816 */ /* 0x000fc4000000000b */
[----:B0-----:R-:W-:-:S04]  /*7820*/  @P3 LEA R5, R6, R5, 0x18 ;  /* 0x0000000506053211 */ /* 0x001fc800078ec0ff */
[----:B------:R0:W-:Y:S01]  /*7830*/  @P3 SYNCS.ARRIVE.TRANS64.A1T0 RZ, [R5+URZ+0x38], RZ ;  /* 0x000038ff05ff39a7 */ /* 0x0001e2000810003f */
[----:B------:R-:W-:-:S04]  /*7840*/  ISETP.NE.U32.AND P3, PT, R4, 0x1, PT ;  /* 0x000000010400780c */ /* 0x000fc80003f65070 */
[----:B------:R-:W-:Y:S02]  /*7850*/  ISETP.GT.U32.AND P3, PT, R12, 0x1, !P3 ;  /* 0x000000010c00780c */ /* 0x000fe40005f64070 */
[----:B0-----:R-:W-:Y:S02]  /*7860*/  SEL R5, RZ, 0x1, !P1 ;  /* 0x00000001ff057807 */ /* 0x001fe40004800000 */
[----:B------:R-:W-:Y:S02]  /*7870*/  ISETP.GE.U32.AND.EX P1, PT, R17, UR7, PT, P4 ;  /* 0x0000000711007c0c */ /* 0x000fe4000bf26140 */
[----:B------:R-:W-:-:S04]  /*7880*/  SEL R4, RZ, 0x1, !P3 ;  /* 0x00000001ff047807 */ /* 0x000fc80005800000 */
[----:B------:R-:W-:Y:S02]  /*7890*/  LOP3.LUT R0, R4, R0, R5, 0x96, !PT ;  /* 0x0000000004007212 */ /* 0x000fe400078e9605 */
[----:B------:R-:W-:-:S05]  /*78a0*/  PRMT R4, RZ, 0x7610, R4 ;  /* 0x00007610ff047816 */ /* 0x000fca0000000004 */
[----:B------:R-:W-:Y:S05]  /*78b0*/  @P1 BRA `(.L_x_169) ;  /* 0x0000000400501947 */ /* 0x000fea0003800000 */
[----:B------:R-:W-:Y:S01]  /*78c0*/  ULDC.64 UR6, c[0x0][0x628] ;  /* 0x00018a0000067ab9 */ /* 0x000fe20000000a00 */
[----:B------:R-:W0:Y:S01]  /*78d0*/  S2R R14, SR_CTAID.X ;  /* 0x00000000000e7919 */ /* 0x000e220000002500 */
[----:B------:R-:W-:Y:S01]  /*78e0*/  ISETP.NE.U32.AND P1, PT, RZ, UR6, PT ;  /* 0x00000006ff007c0c */ /* 0x000fe2000bf25070 */
[----:B------:R-:W-:Y:S01]  /*78f0*/  ULDC UR9, c[0x0][0x630] ;  /* 0x00018c0000097ab9 */ /* 0x000fe20000000800 */
[----:B------:R-:W-:Y:S01]  /*7900*/  IMAD.MOV.U32 R4, RZ, RZ, R16 ;  /* 0x000000ffff047224 */ /* 0x000fe200078e0010 */
[----:B------:R-:W1:Y:S01]  /*7910*/  S2R R13, SR_CTAID.Y ;  /* 0x00000000000d7919 */ /* 0x000e620000002600 */
[----:B------:R-:W-:Y:S01]  /*7920*/  ISETP.NE.AND.EX P1, PT, RZ, UR7, PT, P1 ;  /* 0x00000007ff007c0c */ /* 0x000fe2000bf25310 */
[----:B------:R-:W-:-:S12]  /*7930*/  IMAD.MOV.U32 R5, RZ, RZ, R17 ;  /* 0x000000ffff057224 */ /* 0x000fd800078e0011 */
[----:B------:R-:W-:Y:S05]  /*7940*/  @!P1 BRA `(.L_x_170) ;  /* 0x0000000000289947 */ /* 0x000fea0003800000 */
[----:B------:R-:W-:Y:S02]  /*7950*/  ULDC UR8, c[0x0][0x634] ;  /* 0x00018d0000087ab9 */ /* 0x000fe40000000800 */
[----:B------:R-:W-:-:S05]  /*7960*/  IADD3 R9, P1, R16, UR8, RZ ;  /* 0x0000000810097c10 */ /* 0x000fca000ff3e0ff */
[----:B------:R-:W-:-:S04]  /*7970*/  IMAD.X R15, RZ, RZ, R17, P1 ;  /* 0x000000ffff0f7224 */ /* 0x000fc800008e0611 */
[----:B------:R-:W-:-:S04]  /*7980*/  IMAD.WIDE.U32 R6, R15, UR6, RZ ;  /* 0x000000060f067c25 */ /* 0x000fc8000f8e00ff */
[----:B------:R-:W-:-:S04]  /*7990*/  IMAD.WIDE.U32 R6, P1, R9, UR7, R6 ;  /* 0x0000000709067c25 */ /* 0x000fc8000f820006 */
[----:B------:R-:W-:Y:S01]  /*79a0*/  IMAD.WIDE.U32 R8, R9, UR6, RZ ;  /* 0x0000000609087c25 */ /* 0x000fe2000f8e00ff */
[----:B------:R-:W-:-:S03]  /*79b0*/  IADD3.X R5, RZ, RZ, RZ, P1, !PT ;  /* 0x000000ffff057210 */ /* 0x000fc60000ffe4ff */
[----:B------:R-:W-:Y:S01]  /*79c0*/  IMAD.MOV.U32 R4, RZ, RZ, R7 ;  /* 0x000000ffff047224 */ /* 0x000fe200078e0007 */
[----:B------:R-:W-:-:S05]  /*79d0*/  IADD3 RZ, P1, R9, R6, RZ ;  /* 0x0000000609ff7210 */ /* 0x000fca0007f3e0ff */
[----:B------:R-:W-:-:S08]  /*79e0*/  IMAD.WIDE.U32.X R4, R15, UR7, R4, P1 ;  /* 0x000000070f047c25 */ /* 0x000fd000088e0404 */
.L_x_170:
[--C-:B------:R-:W-:Y:S01]  /*79f0*/  SHF.R.U64 R8, R4, UR9, R5.reuse ;  /* 0x0000000904087c19 */ /* 0x100fe20008001205 */
[----:B------:R-:W-:Y:S01]  /*7a00*/  ULDC.64 UR6, c[0x0][0x620] ;  /* 0x0001880000067ab9 */ /* 0x000fe20000000a00 */
[----:B------:R-:W-:Y:S01]  /*7a10*/  SHF.R.U32.HI R4, RZ, UR9, R5 ;  /* 0x00000009ff047c19 */ /* 0x000fe20008011605 */
[----:B------:R-:W2:Y:S01]  /*7a20*/  LDC R25, c[0x0][0x144] ;  /* 0x00005100ff197b82 */ /* 0x000ea20000000800 */
[----:B------:R-:W-:Y:S01]  /*7a30*/  IADD3 R7, P1, RZ, -R8, RZ ;  /* 0x80000008ff077210 */ /* 0x000fe20007f3e0ff */
[----:B------:R-:W-:Y:S01]  /*7a40*/  ULDC.64 UR10, c[0x0][0x640] ;  /* 0x00019000000a7ab9 */ /* 0x000fe20000000a00 */
[----:B0-----:R-:W-:Y:S01]  /*7a50*/  I2FP.F32.U32 R9, R14 ;  /* 0x0000000e00097245 */ /* 0x001fe20000201000 */
[----:B------:R-:W-:Y:S02]  /*7a60*/  ULDC UR8, c[0x0][0x608] ;  /* 0x0001820000087ab9 */ /* 0x000fe40000000800 */
[----:B------:R-:W-:Y:S01]  /*7a70*/  IMAD.X R4, RZ, RZ, ~R4, P1 ;  /* 0x000000ffff047224 */ /* 0x000fe200008e0e04 */
[----:B------:R-:W-:Y:S01]  /*7a80*/  ISETP.NE.U32.AND P1, PT, RZ, UR10, PT ;  /* 0x0000000aff007c0c */ /* 0x000fe2000bf25070 */
[----:B------:R-:W0:Y:S02]  /*7a90*/  LDC R20, c[0x0][0x148] ;  /* 0x00005200ff147b82 */ /* 0x000e240000000800 */
[----:B------:R-:W-:Y:S01]  /*7aa0*/  IMAD R6, R4, UR6, RZ ;  /* 0x0000000604067c24 */ /* 0x000fe2000f8e02ff */
[----:B------:R-:W-:Y:S01]  /*7ab0*/  ISETP.NE.AND.EX P1, PT, RZ, UR11, PT, P1 ;  /* 0x0000000bff007c0c */ /* 0x000fe2000bf25310 */
[----:B------:R-:W-:Y:S01]  /*7ac0*/  IMAD.WIDE.U32 R4, R7, UR6, R16 ;  /* 0x0000000607047c25 */ /* 0x000fe2000f8e0010 */
[----:B------:R-:W-:-:S03]  /*7ad0*/  ULDC UR6, c[0x0][0x150] ;  /* 0x0000540000067ab9 */ /* 0x000fc60000000800 */
[----:B------:R-:W-:Y:S02]  /*7ae0*/  IMAD R7, R7, UR7, R6 ;  /* 0x0000000707077c24 */ /* 0x000fe4000f8e0206 */
[----:B------:R-:W-:Y:S01]  /*7af0*/  FMUL R6, R9, UR6 ;  /* 0x0000000609067c20 */ /* 0x000fe20008400000 */
[----:B------:R-:W-:Y:S01]  /*7b00*/  ULDC UR6, c[0x0][0x618] ;  /* 0x0001860000067ab9 */ /* 0x000fe20000000800 */
[----:B------:R-:W-:Y:S01]  /*7b10*/  ULDC UR7, c[0x0][0x154] ;  /* 0x0000550000077ab9 */ /* 0x000fe20000000800 */
[----:B------:R-:W-:-:S03]  /*7b20*/  IMAD.IADD R5, R5, 0x1, R7 ;  /* 0x0000000105057824 */ /* 0x000fc600078e0207 */
[----:B------:R-:W3:Y:S02]  /*7b30*/  F2I.U32.TRUNC.NTZ R6, R6 ;  /* 0x0000000600067305 */ /* 0x000ee4000020f000 */
[----:B------:R-:W-:Y:S02]  /*7b40*/  SHF.R.U64 R9, R4, UR6, R5 ;  /* 0x0000000604097c19 */ /* 0x000fe40008001205 */
[----:B-1----:R-:W-:-:S05]  /*7b50*/  I2FP.F32.U32 R4, R13 ;  /* 0x0000000d00047245 */ /* 0x002fca0000201000 */
[----:B------:R-:W-:Y:S01]  /*7b60*/  FMUL R22, R4, UR7 ;  /* 0x0000000704167c20 */ /* 0x000fe20008400000 */
[----:B------:R-:W-:Y:S01]  /*7b70*/  SHF.R.U32.HI R4, RZ, UR6, R5 ;  /* 0x00000006ff047c19 */ /* 0x000fe20008011605 */
[----:B------:R-:W-:-:S03]  /*7b80*/  ULDC UR6, c[0x0][0x658] ;  /* 0x0001960000067ab9 */ /* 0x000fc60000000800 */
[--C-:B------:R-:W-:Y:S01]  /*7b90*/  SHF.R.U64 R21, R9, UR8, R4.reuse ;  /* 0x0000000809157c19 */ /* 0x100fe20008001204 */
[----:B------:R-:W1:Y:S01]  /*7ba0*/  F2I.U32.TRUNC.NTZ R22, R22 ;  /* 0x0000001600167305 */ /* 0x000e62000020f000 */
[----:B------:R-:W-:Y:S01]  /*7bb0*/  SHF.R.U32.HI R4, RZ, UR8, R4 ;  /* 0x00000008ff047c19 */ /* 0x000fe20008011604 */
[----:B---3--:R-:W-:-:S03]  /*7bc0*/  IMAD.MOV R6, RZ, RZ, -R6 ;  /* 0x000000ffff067224 */ /* 0x008fc600078e0a06 */
[----:B------:R-:W-:Y:S01]  /*7bd0*/  SHF.R.U64 R15, R21, UR6, R4 ;  /* 0x00000006150f7c19 */ /* 0x000fe20008001204 */
[----:B--2---:R-:W-:Y:S01]  /*7be0*/  IMAD R14, R25, R6, R14 ;  /* 0x00000006190e7224 */ /* 0x004fe200078e020e */
[----:B------:R-:W-:-:S03]  /*7bf0*/  SHF.R.U32.HI R23, RZ, UR6, R4 ;  /* 0x00000006ff177c19 */ /* 0x000fc60008011604 */
[----:B------:R-:W-:Y:S02]  /*7c00*/  IMAD.MOV.U32 R4, RZ, RZ, R15 ;  /* 0x000000ffff047224 */ /* 0x000fe400078e000f */
[----:B------:R-:W-:Y:S01]  /*7c10*/  IMAD.MOV.U32 R5, RZ, RZ, R23 ;  /* 0x000000ffff057224 */ /* 0x000fe200078e0017 */
[----:B-1----:R-:W-:Y:S06]  /*7c20*/  @!P1 BRA `(.L_x_171) ;  /* 0x0000000000289947 */ /* 0x002fec0003800000 */
[----:B------:R-:W-:Y:S02]  /*7c30*/  ULDC UR6, c[0x0][0x64c] ;  /* 0x0001930000067ab9 */ /* 0x000fe40000000800 */
[----:B------:R-:W-:-:S04]  /*7c40*/  IADD3 R5, P1, R15, UR6, RZ ;  /* 0x000000060f057c10 */ /* 0x000fc8000ff3e0ff */
[----:B------:R-:W-:-:S05]  /*7c50*/  IADD3.X R23, RZ, R23, RZ, P1, !PT ;  /* 0x00000017ff177210 */ /* 0x000fca0000ffe4ff */
[----:B------:R-:W-:-:S04]  /*7c60*/  IMAD.WIDE.U32 R6, R23, UR10, RZ ;  /* 0x0000000a17067c25 */ /* 0x000fc8000f8e00ff */
[----:B------:R-:W-:-:S04]  /*7c70*/  IMAD.WIDE.U32 R6, P1, R5, UR11, R6 ;  /* 0x0000000b05067c25 */ /* 0x000fc8000f820006 */
[----:B------:R-:W-:-:S04]  /*7c80*/  IMAD.WIDE.U32 R4, R5, UR10, RZ ;  /* 0x0000000a05047c25 */ /* 0x000fc8000f8e00ff */
[----:B------:R-:W-:Y:S01]  /*7c90*/  IMAD.MOV.U32 R4, RZ, RZ, R7 ;  /* 0x000000ffff047224 */ /* 0x000fe200078e0007 */
[----:B------:R-:W-:Y:S01]  /*7ca0*/  IADD3 RZ, P3, R5, R6, RZ ;  /* 0x0000000605ff7210 */ /* 0x000fe20007f7e0ff */
[----:B------:R-:W-:-:S04]  /*7cb0*/  IMAD.X R5, RZ, RZ, RZ, P1 ;  /* 0x000000ffff057224 */ /* 0x000fc800008e06ff */
[----:B------:R-:W-:-:S08]  /*7cc0*/  IMAD.WIDE.U32.X R4, R23, UR11, R4, P3 ;  /* 0x0000000b17047c25 */ /* 0x000fd000098e0404 */
.L_x_171:
[----:B------:R-:W-:Y:S01]  /*7cd0*/  ISETP.NE.AND P1, PT, R2, 0x1, PT ;  /* 0x000000010200780c */ /* 0x000fe20003f25270 */
[----:B------:R-:W-:Y:S01]  /*7ce0*/  ULDC UR6, c[0x0][0x648] ;  /* 0x0001920000067ab9 */ /* 0x000fe20000000800 */
[----:B------:R-:W-:Y:S01]  /*7cf0*/  LOP3.LUT R21, R21, UR13, RZ, 0xc0, !PT ;  /* 0x0000000d15157c12 */ /* 0x000fe2000f8ec0ff */
[----:B------:R-:W-:Y:S01]  /*7d00*/  IMAD.MOV R22, RZ, RZ, -R22 ;  /* 0x000000ffff167224 */ /* 0x000fe200078e0a16 */
[----:B------:R-:W-:Y:S01]  /*7d10*/  SHF.R.U64 R4, R4, UR6, R5 ;  /* 0x0000000604047c19 */ /* 0x000fe20008001205 */
[----:B------:R-:W-:Y:S01]  /*7d20*/  ULDC UR6, c[0x0][0x638] ;  /* 0x00018e0000067ab9 */ /* 0x000fe20000000800 */
[----:B------:R-:W-:Y:S01]  /*7d30*/  ULDC UR7, c[0x0][0x610] ;  /* 0x0001840000077ab9 */ /* 0x000fe20000000800 */
[----:B------:R-:W-:Y:S02]  /*7d40*/  IMAD.MOV.U32 R5, RZ, RZ, 0x1 ;  /* 0x00000001ff057424 */ /* 0x000fe400078e00ff */
[----:B------:R-:W-:Y:S02]  /*7d50*/  IMAD.MOV R6, RZ, RZ, -R4 ;  /* 0x000000ffff067224 */ /* 0x000fe400078e0a04 */
[----:B------:R-:W-:Y:S01]  /*7d60*/  IMAD R21, R4, UR5, R21 ;  /* 0x0000000504157c24 */ /* 0x000fe2000f8e0215 */
[----:B------:R-:W-:Y:S01]  /*7d70*/  LOP3.LUT R4, R9, UR4, RZ, 0xc0, !PT ;  /* 0x0000000409047c12 */ /* 0x000fe2000f8ec0ff */
[----:B0-----:R-:W-:-:S02]  /*7d80*/  @P1 IMAD R14, R20, R22, R13 ;  /* 0x00000016140e1224 */ /* 0x001fc400078e020d */
[----:B------:R-:W-:Y:S01]  /*7d90*/  IMAD R15, R6, UR6, R15 ;  /* 0x00000006060f7c24 */ /* 0x000fe2000f8e020f */
[----:B------:R-:W-:Y:S01]  /*7da0*/  ULDC UR6, c[0x0][0x600] ;  /* 0x0001800000067ab9 */ /* 0x000fe20000000800 */
[----:B------:R-:W-:Y:S02]  /*7db0*/  IMAD R14, R21, UR7, R14 ;  /* 0x00000007150e7c24 */ /* 0x000fe4000f8e020e */
[--C-:B------:R-:W-:Y:S01]  /*7dc0*/  IMAD R15, R15, UR6, R4.reuse ;  /* 0x000000060f0f7c24 */ /* 0x100fe2000f8e0204 */
[----:B------:R-:W-:-:S04]  /*7dd0*/  PRMT R4, R5, 0x7610, R4 ;  /* 0x0000761005047816 */ /* 0x000fc80000000004 */
[----:B------:R-:W-:Y:S02]  /*7de0*/  SEL R20, R15, R14, !P1 ;  /* 0x0000000e0f147207 */ /* 0x000fe40004800000 */
[----:B------:R-:W-:-:S07]  /*7df0*/  SEL R13, R14, R15, !P1 ;  /* 0x0000000f0e0d7207 */ /* 0x000fce0004800000 */
.L_x_169:
[----:B------:R-:W-:Y:S05]  /*7e00*/  BSYNC B1 ;  /* 0x0000000000017941 */ /* 0x000fea0003800000 */
.L_x_168:
[----:B------:R-:W-:-:S13]  /*7e10*/  LOP3.LUT P1, RZ, R4, 0xff, RZ, 0xc0, !PT ;  /* 0x000000ff04ff7812 */ /* 0x000fda000782c0ff */
[----:B------:R-:W-:Y:S05]  /*7e20*/  @P1 BRA `(.L_x_172) ;  /* 0xfffffff400141947 */ /* 0x000fea000383ffff */
[----:B------:R-:W-:Y:S05]  /*7e30*/  BSYNC B0 ;  /* 0x0000000000007941 */ /* 0x000fea0003800000 */
.L_x_160:
[----:B------:R-:W-:-:S03]  /*7e40*/  UMOV UR6, 0xffffffff ;  /* 0xffffffff00067882 */ /* 0x000fc60000000000 */
[----:B------:R-:W-:Y:S05]  /*7e50*/  BRA.DIV UR6, `(.L_x_173) ;  /* 0x0000000206d07947 */ /* 0x000fea000b800000 */
[----:B------:R-:W-:-:S13]  /*7e60*/  ELECT P6, URZ, PT ;  /* 0x00000000003f782f */ /* 0x000fda00038c0000 */
.L_x_185:
[----:B------:R-:W-:Y:S04]  /*7e70*/  BSSY B0, `(.L_x_174) ;  /* 0x0000019000007945 */ /* 0x000fe80003800000 */
[----:B------:R-:W-:Y:S05]  /*7e80*/  @!P6 BRA `(.L_x_175) ;  /* 0x00000000005ce947 */ /* 0x000fea0003800000 */
[----:B------:R-:W-:-:S04]  /*7e90*/  LOP3.LUT R18, R18, 0x2, RZ, 0xfc, !PT ;  /* 0x0000000212127812 */ /* 0x000fc800078efcff */
[----:B------:R-:W-:-:S13]  /*7ea0*/  ISETP.NE.AND P0, PT, R18, 0x3, PT ;  /* 0x000000031200780c */ /* 0x000fda0003f05270 */
[----:B------:R-:W-:Y:S05]  /*7eb0*/  @!P0 BRA `(.L_x_176) ;  /* 0x0000000000048947 */ /* 0x000fea0003800000 */
[----:B------:R-:W-:Y:S01]  /*7ec0*/  BPT.TRAP 0x1 ;  /* 0x000000040000795c */ /* 0x000fe20000300000 */
.L_x_176:
[----:B------:R-:W0:Y:S01]  /*7ed0*/  S2R R5, SR_CgaCtaId ;  /* 0x0000000000057919 */ /* 0x000e220000008800 */
[----:B------:R-:W-:Y:S02]  /*7ee0*/  MOV R2, 0x400 ;  /* 0x0000040000027802 */ /* 0x000fe40000000f00 */
[----:B------:R-:W-:Y:S02]  /*7ef0*/  SHF.L.U32 R4, R0, 0x1f, RZ ;  /* 0x0000001f00047819 */ /* 0x000fe400000006ff */
[----:B0-----:R-:W-:-:S05]  /*7f00*/  LEA R2, R5, R2, 0x18 ;  /* 0x0000000205027211 */ /* 0x001fca00078ec0ff */
[----:B------:R-:W-:-:S05]  /*7f10*/  VIADD R2, R2, 0x10 ;  /* 0x0000001002027836 */ /* 0x000fca0000000000 */
[C---:B------:R-:W-:Y:S01]  /*7f20*/  LEA R7, R3.reuse, R2, 0x3 ;  /* 0x0000000203077211 */ /* 0x040fe200078e18ff */
[----:B------:R-:W-:-:S03]  /*7f30*/  VIADD R3, R3, 0x1 ;  /* 0x0000000103037836 */ /* 0x000fc60000000000 */
[----:B------:R-:W0:Y:S02]  /*7f40*/  SYNCS.PHASECHK.TRANS64.TRYWAIT P0, [R7+URZ], R4 ;  /* 0x00000004070075a7 */ /* 0x000e24000800017f */
[----:B------:R-:W-:-:S04]  /*7f50*/  ISETP.NE.AND P1, PT, R3, 0x2, PT ;  /* 0x000000020300780c */ /* 0x000fc80003f25270 */
[----:B------:R-:W-:Y:S02]  /*7f60*/  SEL R5, RZ, 0x1, P1 ;  /* 0x00000001ff057807 */ /* 0x000fe40000800000 */
[----:B------:R-:W-:Y:S02]  /*7f70*/  SEL R3, R3, RZ, P1 ;  /* 0x000000ff03037207 */ /* 0x000fe40000800000 */
[----:B------:R-:W-:Y:S01]  /*7f80*/  LOP3.LUT R0, R0, R5, RZ, 0x3c, !PT ;  /* 0x0000000500007212 */ /* 0x000fe200078e3cff */
[----:B0-----:R-:W-:Y:S06]  /*7f90*/  @!P0 BRA `(.L_x_177) ;  /* 0x0000000000a08947 */ /* 0x001fec0003800000 */
.L_x_186:
[----:B------:R-:W-:Y:S01]  /*7fa0*/  IMAD R3, R3, 0x8, R2 ;  /* 0x0000000803037824 */ /* 0x000fe200078e0202 */
[----:B------:R-:W-:-:S07]  /*7fb0*/  SHF.L.U32 R0, R0, 0x1f, RZ ;  /* 0x0000001f00007819 */ /* 0x000fce00000006ff */
.L_x_178:
[----:B-1----:R1:W2:Y:S02]  /*7fc0*/  SYNCS.PHASECHK.TRANS64.TRYWAIT P0, [R3+URZ], R0 ;  /* 0x00000000030075a7 */ /* 0x0022a4000800017f */
[----:B--2---:R-:W-:Y:S05]  /*7fd0*/  @!P0 NANOSLEEP.SYNCS 0x989680 ;  /* 0x009896800000895d */ /* 0x004fea0003900000 */
[----:B------:R-:W2:Y:S02]  /*7fe0*/  @!P0 SYNCS.PHASECHK.TRANS64 P0, [R3+URZ], R0 ;  /* 0x00000000030085a7 */ /* 0x000ea4000800007f */
[----:B--2---:R-:W-:Y:S05]  /*7ff0*/  @!P0 BRA `(.L_x_178) ;  /* 0xfffffffc00f08947 */ /* 0x004fea000383ffff */
.L_x_175:
[----:B------:R-:W-:Y:S05]  /*8000*/  BSYNC B0 ;  /* 0x0000000000007941 */ /* 0x000fea0003800000 */
.L_x_174:
[----:B------:R-:W-:Y:S05]  /*8010*/  EXIT ;  /* 0x000000000000794d */ /* 0x000fea0003800000 */
.L_x_17:
[----:B-1----:R1:W2:Y:S02]  /*8020*/  SYNCS.PHASECHK.TRANS64.TRYWAIT P1, [R3+URZ], R0 ;  /* 0x00000000030075a7 */ /* 0x0022a4000802017f */
[----:B--2---:R-:W-:Y:S05]  /*8030*/  @!P1 NANOSLEEP.SYNCS 0x989680 ;  /* 0x009896800000995d */ /* 0x004fea0003900000 */
[----:B------:R-:W2:Y:S02]  /*8040*/  @!P1 SYNCS.PHASECHK.TRANS64 P1, [R3+URZ], R0 ;  /* 0x00000000030095a7 */ /* 0x000ea4000802007f */
[----:B--2---:R-:W-:Y:S05]  /*8050*/  @!P1 BRA `(.L_x_17) ;  /* 0xfffffffc00f09947 */ /* 0x004fea000383ffff */
[----:B------:R-:W-:Y:S05]  /*8060*/  BRA `(.L_x_16) ;  /* 0xffffff9400107947 */ /* 0x000fea000383ffff */
.L_x_22:
[----:B-1----:R-:W-:-:S04]  /*8070*/  IMAD.U32 R4, RZ, RZ, UR4 ;  /* 0x00000004ff047e24 */ /* 0x002fc8000f8e00ff */
[----:B------:R1:W2:Y:S03]  /*8080*/  SYNCS.PHASECHK.TRANS64.TRYWAIT P1, [R4+URZ], R3 ;  /* 0x00000003040075a7 */ /* 0x0002a6000802017f */
[----:B--2---:R-:W-:Y:S05]  /*8090*/  @!P1 NANOSLEEP.SYNCS 0x989680 ;  /* 0x009896800000995d */ /* 0x004fea0003900000 */
[----:B------:R-:W2:Y:S02]  /*80a0*/  @!P1 SYNCS.PHASECHK.TRANS64 P1, [R4+URZ], R3 ;  /* 0x00000003040095a7 */ /* 0x000ea4000802007f */
[----:B--2---:R-:W-:Y:S05]  /*80b0*/  @!P1 BRA `(.L_x_22) ;  /* 0xfffffffc00ec9947 */ /* 0x004fea000383ffff */
[----:B------:R-:W-:Y:S05]  /*80c0*/  BRA `(.L_x_21) ;  /* 0xffffff9c00147947 */ /* 0x000fea000383ffff */
.L_x_161:
[----:B------:R-:W-:Y:S01]  /*80d0*/  BSSY B1, `(.L_x_179) ;  /* 0x0000006000017945 */ /* 0x000fe20003800000 */
[----:B------:R-:W-:-:S07]  /*80e0*/  IMAD.MOV.U32 R15, RZ, RZ, -0x1 ;  /* 0xffffffffff0f7424 */ /* 0x000fce00078e00ff */
[----:B------:R-:W-:Y:S05]  /*80f0*/  WARPSYNC.COLLECTIVE R15, `(.L_x_180) ;  /* 0x000000000f0c7348 */ /* 0x000fea0003c00000 */
[----:B------:R-:W-:Y:S02]  /*8100*/  ELECT P6, UR62, PT ;  /* 0x00000000003e782f */ /* 0x000fe400038c0000 */
[----:B------:R-:W-:Y:S01]  /*8110*/  MOV R14, UR62 ;  /* 0x0000003e000e7c02 */ /* 0x000fe20008000f00 */
[----:B------:R-:W-:Y:S10]  /*8120*/  ENDCOLLECTIVE ;  /* 0x000000000000791b */ /* 0x000ff40003800000 */
.L_x_180:
[----:B------:R-:W-:Y:S05]  /*8130*/  BSYNC B1 ;  /* 0x0000000000017941 */ /* 0x000fea0003800000 */
.L_x_179:
[----:B------:R-:W-:Y:S05]  /*8140*/  BRA `(.L_x_181) ;  /* 0xfffffff000587947 */ /* 0x000fea000383ffff */
.L_x_164:
[----:B0-----:R0:W1:Y:S02]  /*8150*/  SYNCS.PHASECHK.TRANS64.TRYWAIT P1, [R14+URZ+0x10], R7 ;  /* 0x000010070e0075a7 */ /* 0x001064000802017f */
[----:B-1----:R-:W-:Y:S05]  /*8160*/  @!P1 NANOSLEEP.SYNCS 0x989680 ;  /* 0x009896800000995d */ /* 0x002fea0003900000 */
[----:B------:R-:W1:Y:S02]  /*8170*/  @!P1 SYNCS.PHASECHK.TRANS64 P1, [R14+URZ+0x10], R7 ;  /* 0x000010070e0095a7 */ /* 0x000e64000802007f */
[----:B-1----:R-:W-:Y:S05]  /*8180*/  @!P1 BRA `(.L_x_164) ;  /* 0xfffffffc00f09947 */ /* 0x002fea000383ffff */
[----:B------:R-:W-:Y:S05]  /*8190*/  BRA `(.L_x_182) ;  /* 0xfffffff0008c7947 */ /* 0x000fea000383ffff */
.L_x_173:
[----:B------:R-:W-:Y:S01]  /*81a0*/  BSSY B0, `(.L_x_183) ;  /* 0x0000006000007945 */ /* 0x000fe20003800000 */
[----:B------:R-:W-:-:S07]  /*81b0*/  IMAD.MOV.U32 R15, RZ, RZ, -0x1 ;  /* 0xffffffffff0f7424 */ /* 0x000fce00078e00ff */
[----:B------:R-:W-:Y:S05]  /*81c0*/  WARPSYNC.COLLECTIVE R15, `(.L_x_184) ;  /* 0x000000000f0c7348 */ /* 0x000fea0003c00000 */
[----:B------:R-:W-:Y:S02]  /*81d0*/  ELECT P6, UR62, PT ;  /* 0x00000000003e782f */ /* 0x000fe400038c0000 */
[----:B------:R-:W-:Y:S01]  /*81e0*/  MOV R14, UR62 ;  /* 0x0000003e000e7c02 */ /* 0x000fe20008000f00 */
[----:B------:R-:W-:Y:S10]  /*81f0*/  ENDCOLLECTIVE ;  /* 0x000000000000791b */ /* 0x000ff40003800000 */
.L_x_184:
[----:B------:R-:W-:Y:S05]  /*8200*/  BSYNC B0 ;  /* 0x0000000000007941 */ /* 0x000fea0003800000 */
.L_x_183:
[----:B------:R-:W-:Y:S05]  /*8210*/  BRA `(.L_x_185) ;  /* 0xfffffffc00147947 */ /* 0x000fea000383ffff */
.L_x_177:
[----:B0-----:R0:W1:Y:S02]  /*8220*/  SYNCS.PHASECHK.TRANS64.TRYWAIT P0, [R7+URZ], R4 ;  /* 0x00000004070075a7 */ /* 0x001064000800017f */
[----:B-1----:R-:W-:Y:S05]  /*8230*/  @!P0 NANOSLEEP.SYNCS 0x989680 ;  /* 0x009896800000895d */ /* 0x002fea0003900000 */
[----:B------:R-:W1:Y:S02]  /*8240*/  @!P0 SYNCS.PHASECHK.TRANS64 P0, [R7+URZ], R4 ;  /* 0x00000004070085a7 */ /* 0x000e64000800007f */
[----:B-1----:R-:W-:Y:S05]  /*8250*/  @!P0 BRA `(.L_x_177) ;  /* 0xfffffffc00f08947 */ /* 0x002fea000383ffff */
[----:B------:R-:W-:Y:S05]  /*8260*/  BRA `(.L_x_186) ;  /* 0xfffffffc004c7947 */ /* 0x000fea000383ffff */
.L_x_187:
[----:B------:R-:W-:-:S00]  /*8270*/  BRA `(.L_x_187) ;  /* 0xfffffffc00fc7947 */ /* 0x000fc0000383ffff */
[----:B------:R-:W-:-:S00]  /*8280*/  NOP ;  /* 0x0000000000007918 */ /* 0x000fc00000000000 */
[----:B------:R-:W-:-:S00]  /*8290*/  NOP ;  /* 0x0000000000007918 */ /* 0x000fc00000000000 */
[----:B------:R-:W-:-:S00]  /*82a0*/  NOP ;  /* 0x0000000000007918 */ /* 0x000fc00000000000 */
[----:B------:R-:W-:-:S00]  /*82b0*/  NOP ;  /* 0x0000000000007918 */ /* 0x000fc00000000000 */
[----:B------:R-:W-:-:S00]  /*82c0*/  NOP ;  /* 0x0000000000007918 */ /* 0x000fc00000000000 */
[----:B------:R-:W-:-:S00]  /*82d0*/  NOP ;  /* 0x0000000000007918 */ /* 0x000fc00000000000 */
[----:B------:R-:W-:-:S00]  /*82e0*/  NOP ;  /* 0x0000000000007918 */ /* 0x000fc00000000000 */
[----:B------:R-:W-:-:S00]  /*82f0*/  NOP ;  /* 0x0000000000007918 */ /* 0x000fc00000000000 */
.L_x_188:


//--------------------- .nv.global.init           --------------------------
	.section	.nv.global.init,"aw",@progbits
.nv.global.init:
	.type		$str$22,@object
	.size		$str$22,($str$23 - $str$22)
$str$22:
        /*0000*/ 	.byte	0x6b, 0x5f, 0x74, 0x69, 0x6c, 0x65, 0x5f, 0x63, 0x6f, 0x75, 0x6e, 0x74, 0x20, 0x3e, 0x3d, 0x20
        /*0010*/ 	.byte	0x31, 0x00
	.type		$str$23,@object
	.size		$str$23,(__unnamed_1 - $str$23)
$str$23:
        /*0012*/ 	.byte	0x2f, 0x74, 0x6d, 0x70, 0x2f, 0x63, 0x75, 0x74, 0x6c, 0x61, 0x73, 0x73, 0x5f, 0x73, 0x77, 0x65
        /*0022*/ 	.byte	0x65, 0x70, 0x5f, 0x73, 0x72, 0x63, 0x2f, 0x69, 0x6e, 0x63, 0x6c, 0x75, 0x64, 0x65, 0x2f, 0x63
        /*0032*/ 	.byte	0x75, 0x74, 0x6c, 0x61, 0x73, 0x73, 0x2f, 0x67, 0x65, 0x6d, 0x6d, 0x2f, 0x63, 0x6f, 0x6c, 0x6c
        /*0042*/ 	.byte	0x65, 0x63, 0x74, 0x69, 0x76, 0x65, 0x2f, 0x73, 0x6d, 0x39, 0x30, 0x5f, 0x6d, 0x6d, 0x61, 0x5f
        /*0052*/ 	.byte	0x74, 0x6d, 0x61, 0x5f, 0x67, 0x6d, 0x6d, 0x61, 0x5f, 0x73, 0x73, 0x5f, 0x77, 0x61, 0x72, 0x70
        /*0062*/ 	.byte	0x73, 0x70, 0x65, 0x63, 0x69, 0x61, 0x6c, 0x69, 0x7a, 0x65, 0x64, 0x2e, 0x68, 0x70, 0x70, 0x00
	.type		__unnamed_1,@object
	.size		__unnamed_1,(.L_0 - __unnamed_1)
__unnamed_1:
        /*0072*/ 	.byte	0x76, 0x6f, 0x69, 0x64, 0x20, 0x63, 0x75, 0x74, 0x6c, 0x61, 0x73, 0x73, 0x3a, 0x3a, 0x67, 0x65
        /* <DEDUP_REMOVED lines=175> */
        /*0b72*/ 	.byte	0x00
.L_0:


//--------------------- .nv.shared._ZN7cutlass13device_kernelINS_4gemm6kernel13GemmUniversalIN4cute5tupleIJiiiiEEENS1_10collective13CollectiveMmaINS1_34MainloopSm90TmaGmmaWarpSpecializedILi2ENS5_IJNS4_1CILi1EEESB_SB_EEENS1_35KernelTmaWarpSpecializedCooperativeEEENS5_IJNSA_ILi256EEENSA_ILi64EEESG_EEEfNS5_IJlSB_lEEEfSI_NS4_8TiledMMAINS4_8MMA_AtomIJNS4_4SM904GMMA29MMA_64x64x8_F32TF32TF32_SS_TNILNSM_7ScaleInE1ELSO_1EEEEEENS4_6LayoutINS5_IJNSA_ILi2EEESB_SB_EEENS5_IJSB_NSA_ILi0EEESU_EEEEENS5_IJNS4_10UnderscoreESX_SX_EEEEENS4_13SM90_TMA_LOADENS4_14ComposedLayoutINS4_7SwizzleILi3ELi4ELi3EEENS4_18smem_ptr_flag_bitsILi32EEENSR_INS5_IJNSA_ILi8EEENSA_ILi32EEEEEENS5_IJS17_SB_EEEEEEEvNS4_8identityES10_S1B_vS1C_EENS_8epilogue10collective6detail29Sm90TmaWarpSpecializedAdapterINS1F_15DefaultEpilogueIfSI_SI_NS1E_6thread17LinearCombinationIfLi1EffLNS1J_9ScaleType4KindE0ELNS_15FloatRoundStyleE2EfEENS1_15EpilogueDefaultEEEEEvvEEEEvNT_6ParamsE --------------------------
	.section	.nv.shared._ZN7cutlass13device_kernelINS_4gemm6kernel13GemmUniversalIN4cute5tupleIJiiiiEEENS1_10collective13CollectiveMmaINS1_34MainloopSm90TmaGmmaWarpSpecializedILi2ENS5_IJNS4_1CILi1EEESB_SB_EEENS1_35KernelTmaWarpSpecializedCooperativeEEENS5_IJNSA_ILi256EEENSA_ILi64EEESG_EEEfNS5_IJlSB_lEEEfSI_NS4_8TiledMMAINS4_8MMA_AtomIJNS4_4SM904GMMA29MMA_64x64x8_F32TF32TF32_SS_TNILNSM_7ScaleInE1ELSO_1EEEEEENS4_6LayoutINS5_IJNSA_ILi2EEESB_SB_EEENS5_IJSB_NSA_ILi0EEESU_EEEEENS5_IJNS4_10UnderscoreESX_SX_EEEEENS4_13SM90_TMA_LOADENS4_14ComposedLayoutINS4_7SwizzleILi3ELi4ELi3EEENS4_18smem_ptr_flag_bitsILi32EEENSR_INS5_IJNSA_ILi8EEENSA_ILi32EEEEEENS5_IJS17_SB_EEEEEEEvNS4_8identityES10_S1B_vS1C_EENS_8epilogue10collective6detail29Sm90TmaWarpSpecializedAdapterINS1F_15DefaultEpilogueIfSI_SI_NS1E_6thread17LinearCombinationIfLi1EffLNS1J_9ScaleType4KindE0ELNS_15FloatRoundStyleE2EfEENS1_15EpilogueDefaultEEEEEvvEEEEvNT_6ParamsE,"aw",@nobits
	.sectionflags	@""
	.align	16
	.zero		1024


//--------------------- .nv.shared.reserved.0     --------------------------
	.section	.nv.shared.reserved.0,"aw",@nobits
	.weak		__nv_reservedSMEM_offset_0_alias
	.size		__nv_reservedSMEM_offset_0_alias, 0, 0
	.other		__nv_reservedSMEM_offset_0_alias,@"STO_CUDA_RESERVED_SHARED STV_DEFAULT"
__nv_reservedSMEM_offset_0_alias:
	.zero		0


//--------------------- .nv.global                --------------------------
	.section	.nv.global,"aw",@nobits
.nv.global:
	.type		_ZN40_INTERNAL_3f5cc647_4_k_cu_de31685b_161874cute1_E,@object
	.size		_ZN40_INTERNAL_3f5cc647_4_k_cu_de31685b_161874cute1_E,(_ZN40_INTERNAL_3f5cc647_4_k_cu_de31685b_161874cuda3std3__45__cpo6cbeginE - _ZN40_INTERNAL_3f5cc647_4_k_cu_de31685b_161874cute1_E)
_ZN40_INTERNAL_3f5cc647_4_k_cu_de31685b_161874cute1_E:
	.zero		1
	.type		_ZN40_INTERNAL_3f5cc647_4_k_cu_de31685b_161874cuda3std3__45__cpo6cbeginE,@object
	.size		_ZN40_INTERNAL_3f5cc647_4_k_cu_de31685b_161874cuda3std3__45__cpo6cbeginE,(_ZN40_INTERNAL_3f5cc647_4_k_cu_de31685b_161874cuda3std3__48in_placeE - _ZN40_INTERNAL_3f5cc647_4_k_cu_de31685b_161874cuda3std3__45__cpo6cbeginE)
_ZN40_INTERNAL_3f5cc647_4_k_cu_de31685b_161874cuda3std3__45__cpo6cbeginE:
	.zero		1
	.type		_ZN40_INTERNAL_3f5cc647_4_k_cu_de31685b_161874cuda3std3__48in_placeE,@object
	.size		_ZN40_INTERNAL_3f5cc647_4_k_cu_de31685b_161874cuda3std3__48in_placeE,(_ZN40_INTERNAL_3f5cc647_4_k_cu_de31685b_161874cuda3std6ranges3__45__cpo9iter_moveE - _ZN40_INTERNAL_3f5cc647_4_k_cu_de31685b_161874cuda3std3__48in_placeE)
_ZN40_INTERNAL_3f5cc647_4_k_cu_de31685b_161874cuda3std3__48in_placeE:
	.zero		1
	.type		_ZN40_INTERNAL_3f5cc647_4_k_cu_de31685b_161874cuda3std6ranges3__45__cpo9iter_moveE,@object
	.size		_ZN40_INTERNAL_3f5cc647_4_k_cu_de31685b_161874cuda3std6ranges3__45__cpo9iter_moveE,(_ZN40_INTERNAL_3f5cc647_4_k_cu_de31685b_161874cuda3std3__45__cpo5beginE - _ZN40_INTERNAL_3f5cc647_4_k_cu_de31685b_161874cuda3std6ranges3__45__cpo9iter_moveE)
_ZN40_INTERNAL_3f5cc647_4_k_cu_de31685b_161874cuda3std6ranges3__45__cpo9iter_moveE:
	.zero		1
	.type		_ZN40_INTERNAL_3f5cc647_4_k_cu_de31685b_161874cuda3std3__45__cpo5beginE,@object
	.size		_ZN40_INTERNAL_3f5cc647_4_k_cu_de31685b_161874cuda3std3__45__cpo5beginE,(_ZN40_INTERNAL_3f5cc647_4_k_cu_de31685b_161874cuda3std3__442_GLOBAL__N__3f5cc647_4_k_cu_de31685b_161876ignoreE - _ZN40_INTERNAL_3f5cc647_4_k_cu_de31685b_161874cuda3std3__45__cpo5beginE)
_ZN40_INTERNAL_3f5cc647_4_k_cu_de31685b_161874cuda3std3__45__cpo5beginE:
	.zero		1
	.type		_ZN40_INTERNAL_3f5cc647_4_k_cu_de31685b_161874cuda3std3__442_GLOBAL__N__3f5cc647_4_k_cu_de31685b_161876ignoreE,@object
	.size		_ZN40_INTERNAL_3f5cc647_4_k_cu_de31685b_161874cuda3std3__442_GLOBAL__N__3f5cc647_4_k_cu_de31685b_161876ignoreE,(_ZN40_INTERNAL_3f5cc647_4_k_cu_de31685b_161874cute7productE - _ZN40_INTERNAL_3f5cc647_4_k_cu_de31685b_161874cuda3std3__442_GLOBAL__N__3f5cc647_4_k_cu_de31685b_161876ignoreE)
_ZN40_INTERNAL_3f5cc647_4_k_cu_de31685b_161874cuda3std3__442_GLOBAL__N__3f5cc647_4_k_cu_de31685b_161876ignoreE:
	.zero		1
	.type		_ZN40_INTERNAL_3f5cc647_4_k_cu_de31685b_161874cute7productE,@object
	.size		_ZN40_INTERNAL_3f5cc647_4_k_cu_de31685b_161874cute7productE,(_ZN40_INTERNAL_3f5cc647_4_k_cu_de31685b_161874cuda3std3__45__cpo3endE - _ZN40_INTERNAL_3f5cc647_4_k_cu_de31685b_161874cute7productE)
_ZN40_INTERNAL_3f5cc647_4_k_cu_de31685b_161874cute7productE:
	.zero		1
	.type		_ZN40_INTERNAL_3f5cc647_4_k_cu_de31685b_161874cuda3std3__45__cpo3endE,@object
	.size		_ZN40_INTERNAL_3f5cc647_4_k_cu_de31685b_161874cuda3std3__45__cpo3endE,(_ZN40_INTERNAL_3f5cc647_4_k_cu_de31685b_161874cuda3std3__419piecewise_constructE - _ZN40_INTERNAL_3f5cc647_4_k_cu_de31685b_161874cuda3std3__45__cpo3endE)
_ZN40_INTERNAL_3f5cc647_4_k_cu_de31685b_161874cuda3std3__45__cpo3endE:
	.zero		1
	.type		_ZN40_INTERNAL_3f5cc647_4_k_cu_de31685b_161874cuda3std3__419piecewise_constructE,@object
	.size		_ZN40_INTERNAL_3f5cc647_4_k_cu_de31685b_161874cuda3std3__419piecewise_constructE,(_ZN40_INTERNAL_3f5cc647_4_k_cu_de31685b_161874cuda3std3__45__cpo4cendE - _ZN40_INTERNAL_3f5cc647_4_k_cu_de31685b_161874cuda3std3__419piecewise_constructE)
_ZN40_INTERNAL_3f5cc647_4_k_cu_de31685b_161874cuda3std3__419piecewise_constructE:
	.zero		1
	.type		_ZN40_INTERNAL_3f5cc647_4_k_cu_de31685b_161874cuda3std3__45__cpo4cendE,@object
	.size		_ZN40_INTERNAL_3f5cc647_4_k_cu_de31685b_161874cuda3std3__45__cpo4cendE,(_ZN40_INTERNAL_3f5cc647_4_k_cu_de31685b_161874cuda3std6ranges3__45__cpo4swapE - _ZN40_INTERNAL_3f5cc647_4_k_cu_de31685b_161874cuda3std3__45__cpo4cendE)
_ZN40_INTERNAL_3f5cc647_4_k_cu_de31685b_161874cuda3std3__45__cpo4cendE:
	.zero		1
	.type		_ZN40_INTERNAL_3f5cc647_4_k_cu_de31685b_161874cuda3std6ranges3__45__cpo4swapE,@object
	.size		_ZN40_INTERNAL_3f5cc647_4_k_cu_de31685b_161874cuda3std6ranges3__45__cpo4swapE,(.L_8 - _ZN40_INTERNAL_3f5cc647_4_k_cu_de31685b_161874cuda3std6ranges3__45__cpo4swapE)
_ZN40_INTERNAL_3f5cc647_4_k_cu_de31685b_161874cuda3std6ranges3__45__cpo4swapE:
	.zero		1
.L_8:


//--------------------- .nv.constant0._ZN7cutlass13device_kernelINS_4gemm6kernel13GemmUniversalIN4cute5tupleIJiiiiEEENS1_10collective13CollectiveMmaINS1_34MainloopSm90TmaGmmaWarpSpecializedILi2ENS5_IJNS4_1CILi1EEESB_SB_EEENS1_35KernelTmaWarpSpecializedCooperativeEEENS5_IJNSA_ILi256EEENSA_ILi64EEESG_EEEfNS5_IJlSB_lEEEfSI_NS4_8TiledMMAINS4_8MMA_AtomIJNS4_4SM904GMMA29MMA_64x64x8_F32TF32TF32_SS_TNILNSM_7ScaleInE1ELSO_1EEEEEENS4_6LayoutINS5_IJNSA_ILi2EEESB_SB_EEENS5_IJSB_NSA_ILi0EEESU_EEEEENS5_IJNS4_10UnderscoreESX_SX_EEEEENS4_13SM90_TMA_LOADENS4_14ComposedLayoutINS4_7SwizzleILi3ELi4ELi3EEENS4_18smem_ptr_flag_bitsILi32EEENSR_INS5_IJNSA_ILi8EEENSA_ILi32EEEEEENS5_IJS17_SB_EEEEEEEvNS4_8identityES10_S1B_vS1C_EENS_8epilogue10collective6detail29Sm90TmaWarpSpecializedAdapterINS1F_15DefaultEpilogueIfSI_SI_NS1E_6thread17LinearCombinationIfLi1EffLNS1J_9ScaleType4KindE0ELNS_15FloatRoundStyleE2EfEENS1_15EpilogueDefaultEEEEEvvEEEEvNT_6ParamsE --------------------------
	.section	.nv.constant0._ZN7cutlass13device_kernelINS_4gemm6kernel13GemmUniversalIN4cute5tupleIJiiiiEEENS1_10collective13CollectiveMmaINS1_34MainloopSm90TmaGmmaWarpSpecializedILi2ENS5_IJNS4_1CILi1EEESB_SB_EEENS1_35KernelTmaWarpSpecializedCooperativeEEENS5_IJNSA_ILi256EEENSA_ILi64EEESG_EEEfNS5_IJlSB_lEEEfSI_NS4_8TiledMMAINS4_8MMA_AtomIJNS4_4SM904GMMA29MMA_64x64x8_F32TF32TF32_SS_TNILNSM_7ScaleInE1ELSO_1EEEEEENS4_6LayoutINS5_IJNSA_ILi2EEESB_SB_EEENS5_IJSB_NSA_ILi0EEESU_EEEEENS5_IJNS4_10UnderscoreESX_SX_EEEEENS4_13SM90_TMA_LOADENS4_14ComposedLayoutINS4_7SwizzleILi3ELi4ELi3EEENS4_18smem_ptr_flag_bitsILi32EEENSR_INS5_IJNSA_ILi8EEENSA_ILi32EEEEEENS5_IJS17_SB_EEEEEEEvNS4_8identityES10_S1B_vS1C_EENS_8epilogue10collective6detail29Sm90TmaWarpSpecializedAdapterINS1F_15DefaultEpilogueIfSI_SI_NS1E_6thread17LinearCombinationIfLi1EffLNS1J_9ScaleType4KindE0ELNS_15FloatRoundStyleE2EfEENS1_15EpilogueDefaultEEEEEvvEEEEvNT_6ParamsE,"a",@progbits
	.sectionflags	@""
	.align	4
.nv.constant0._ZN7cutlass13device_kernelINS_4gemm6kernel13GemmUniversalIN4cute5tupleIJiiiiEEENS1_10collective13CollectiveMmaINS1_34MainloopSm90TmaGmmaWarpSpecializedILi2ENS5_IJNS4_1CILi1EEESB_SB_EEENS1_35KernelTmaWarpSpecializedCooperativeEEENS5_IJNSA_ILi256EEENSA_ILi64EEESG_EEEfNS5_IJlSB_lEEEfSI_NS4_8TiledMMAINS4_8MMA_AtomIJNS4_4SM904GMMA29MMA_64x64x8_F32TF32TF32_SS_TNILNSM_7ScaleInE1ELSO_1EEEEEENS4_6LayoutINS5_IJNSA_ILi2EEESB_SB_EEENS5_IJSB_NSA_ILi0EEESU_EEEEENS5_IJNS4_10UnderscoreESX_SX_EEEEENS4_13SM90_TMA_LOADENS4_14ComposedLayoutINS4_7SwizzleILi3ELi4ELi3EEENS4_18smem_ptr_flag_bitsILi32EEENSR_INS5_IJNSA_ILi8EEENSA_ILi32EEEEEENS5_IJS17_SB_EEEEEEEvNS4_8identityES10_S1B_vS1C_EENS_8epilogue10collective6detail29Sm90TmaWarpSpecializedAdapterINS1F_15DefaultEpilogueIfSI_SI_NS1E_6thread17LinearCombinationIfLi1EffLNS1J_9ScaleType4KindE0ELNS_15FloatRoundStyleE2EfEENS1_15EpilogueDefaultEEEEEvvEEEEvNT_6ParamsE:
	.zero		1664


//--------------------- SYMBOLS --------------------------

	.type		.nv.reservedSmem.offset0,@object
	.size		.nv.reservedSmem.offset0,0x4
	.type		__assertfail,@function
